// auto-generated by cutlass_sweep.gemm — config: {"arch": "sm_90", "cluster_m": 1, "cluster_n": 1, "dtype": "e4m3", "dtype_b": "e4m3", "layout": "nt", "stages": 0, "tile_k": 64, "tile_m": 64, "tile_n": 176}
#include "cutlass/cutlass.h"
#include "cutlass/gemm/collective/collective_builder.hpp"
#include "cutlass/gemm/device/gemm_universal_adapter.h"
#include "cutlass/gemm/kernel/gemm_universal.hpp"
#include "cutlass/epilogue/collective/collective_builder.hpp"

using ElemA = cutlass::float_e4m3_t;
using ElemB = cutlass::float_e4m3_t;
using ElemCD = cutlass::float_e4m3_t;
using Acc  = float;
using TileShape    = cute::Shape<cute::_64, cute::_176, cute::_64>;
using ClusterShape = cute::Shape<cute::_1, cute::_1, cute::_1>;

using CollectiveEpilogue = typename cutlass::epilogue::collective::CollectiveBuilder<
    cutlass::arch::Sm90, cutlass::arch::OpClassTensorOp,
    TileShape, ClusterShape,
    cutlass::epilogue::collective::EpilogueTileAuto,
    Acc, Acc,
    ElemCD, cutlass::layout::RowMajor, 128 / cutlass::sizeof_bits<ElemCD>::value,
    ElemCD, cutlass::layout::RowMajor, 128 / cutlass::sizeof_bits<ElemCD>::value,
    cutlass::epilogue::collective::EpilogueScheduleAuto
  >::CollectiveOp;

using CollectiveMainloop = typename cutlass::gemm::collective::CollectiveBuilder<
    cutlass::arch::Sm90, cutlass::arch::OpClassTensorOp,
    ElemA, cutlass::layout::RowMajor, 128 / cutlass::sizeof_bits<ElemA>::value,
    ElemB, cutlass::layout::ColumnMajor, 128 / cutlass::sizeof_bits<ElemB>::value,
    Acc,
    TileShape, ClusterShape,
    cutlass::gemm::collective::StageCountAutoCarveout<static_cast<int>(sizeof(typename CollectiveEpilogue::SharedStorage))>,
    cutlass::gemm::collective::KernelScheduleAuto
  >::CollectiveOp;

using GemmKernel = cutlass::gemm::kernel::GemmUniversal<
    cute::Shape<int,int,int,int>,
    CollectiveMainloop,
    CollectiveEpilogue
>;
using Gemm = cutlass::gemm::device::GemmUniversalAdapter<GemmKernel>;

// Force the device kernel symbol into the cubin without needing a host main.
auto* _anchor = &cutlass::device_kernel<GemmKernel>;


// ===== COMPILED SASS (sm_90a) =====

	.target	sm_90a

	.elftype	@"ET_EXEC"


//--------------------- .note.nv.tkinfo           --------------------------
	.section	.note.nv.tkinfo,"",@"SHT_NOTE"
	.sectionflags	@"SHF_NOTE_NV_TKINFO"
	.tkinfo
        /*0018*/ 	.word	0x00000002
        /*0030*/ 	.string	""
        /*0030*/ 	.string	"ptxas"
        /*0030*/ 	.string	"Cuda compilation tools, release 13.0, V13.0.88"
        /*0030*/ 	.string	"Build cuda_13.0.r13.0/compiler.36424714_0"
        /*0030*/ 	.string	"-arch sm_90a -m 64 "



//--------------------- .note.nv.cuinfo           --------------------------
	.section	.note.nv.cuinfo,"",@"SHT_NOTE"
	.sectionflags	@"SHF_NOTE_NV_CUINFO"
        /*0018*/ 	.short	0x0002
        /*001a*/ 	.short	0x005a
        /*001c*/ 	.short	0x0082
	.zero		2


//--------------------- .nv.info                  --------------------------
	.section	.nv.info,"",@"SHT_CUDA_INFO"
	.align	4


	//----- nvinfo : EIATTR_REGCOUNT
	.align		4
        /*0000*/ 	.byte	0x04, 0x2f
        /*0002*/ 	.short	(.L_12 - .L_11)
	.align		4
.L_11:
        /*0004*/ 	.word	index@(_ZN7cutlass13device_kernelINS_4gemm6kernel13GemmUniversalIN4cute5tupleIJiiiiEEENS1_10collective13CollectiveMmaINS1_37MainloopSm90TmaGmmaWarpSpecializedFP8ILi15ENS5_IJNS4_1CILi1EEESB_SB_EEENS1_32KernelTmaWarpSpecializedPingpongEEENS5_IJNSA_ILi64EEENSA_ILi176EEESF_EEENS_12float_e4m3_tENS5_IJlSB_lEEESI_SJ_NS4_8TiledMMAINS4_8MMA_AtomIJNS4_4SM904GMMA30MMA_64x16x32_F32E4M3E4M3_SS_TNILNSN_7ScaleInE1ELSP_1EEEEEENS4_6LayoutISC_NS5_IJNSA_ILi0EEEST_ST_EEEEENS5_IJNS4_10UnderscoreESW_SW_EEEEENS4_13SM90_TMA_LOADENS4_14ComposedLayoutINS4_7SwizzleILi2ELi4ELi3EEENS4_18smem_ptr_flag_bitsILi8EEENSS_INS5_IJNSA_ILi8EEESF_EEENS5_IJSF_SB_EEEEEEEvNS4_8identityESZ_S19_vS1A_EENS_8epilogue10collective6detail29Sm90TmaWarpSpecializedAdapterINS1D_15DefaultEpilogueISI_SJ_SJ_NS1C_6thread17LinearCombinationISI_Li1EffLNS1H_9ScaleType4KindE0ELNS_15FloatRoundStyleE2ESI_EENS1_15EpilogueDefaultEEEEEvvEEEEvNT_6ParamsE)
        /*0008*/ 	.word	0x000000a8


	//----- nvinfo : EIATTR_FRAME_SIZE
	.align		4
.L_12:
        /*000c*/ 	.byte	0x04, 0x11
        /*000e*/ 	.short	(.L_14 - .L_13)
	.align		4
.L_13:
        /*0010*/ 	.word	index@(_ZN7cutlass13device_kernelINS_4gemm6kernel13GemmUniversalIN4cute5tupleIJiiiiEEENS1_10collective13CollectiveMmaINS1_37MainloopSm90TmaGmmaWarpSpecializedFP8ILi15ENS5_IJNS4_1CILi1EEESB_SB_EEENS1_32KernelTmaWarpSpecializedPingpongEEENS5_IJNSA_ILi64EEENSA_ILi176EEESF_EEENS_12float_e4m3_tENS5_IJlSB_lEEESI_SJ_NS4_8TiledMMAINS4_8MMA_AtomIJNS4_4SM904GMMA30MMA_64x16x32_F32E4M3E4M3_SS_TNILNSN_7ScaleInE1ELSP_1EEEEEENS4_6LayoutISC_NS5_IJNSA_ILi0EEEST_ST_EEEEENS5_IJNS4_10UnderscoreESW_SW_EEEEENS4_13SM90_TMA_LOADENS4_14ComposedLayoutINS4_7SwizzleILi2ELi4ELi3EEENS4_18smem_ptr_flag_bitsILi8EEENSS_INS5_IJNSA_ILi8EEESF_EEENS5_IJSF_SB_EEEEEEEvNS4_8identityESZ_S19_vS1A_EENS_8epilogue10collective6detail29Sm90TmaWarpSpecializedAdapterINS1D_15DefaultEpilogueISI_SJ_SJ_NS1C_6thread17LinearCombinationISI_Li1EffLNS1H_9ScaleType4KindE0ELNS_15FloatRoundStyleE2ESI_EENS1_15EpilogueDefaultEEEEEvvEEEEvNT_6ParamsE)
        /*0014*/ 	.word	0x00000000


	//----- nvinfo : EIATTR_MIN_STACK_SIZE
	.align		4
.L_14:
        /*0018*/ 	.byte	0x04, 0x12
        /*001a*/ 	.short	(.L_16 - .L_15)
	.align		4
.L_15:
        /*001c*/ 	.word	index@(_ZN7cutlass13device_kernelINS_4gemm6kernel13GemmUniversalIN4cute5tupleIJiiiiEEENS1_10collective13CollectiveMmaINS1_37MainloopSm90TmaGmmaWarpSpecializedFP8ILi15ENS5_IJNS4_1CILi1EEESB_SB_EEENS1_32KernelTmaWarpSpecializedPingpongEEENS5_IJNSA_ILi64EEENSA_ILi176EEESF_EEENS_12float_e4m3_tENS5_IJlSB_lEEESI_SJ_NS4_8TiledMMAINS4_8MMA_AtomIJNS4_4SM904GMMA30MMA_64x16x32_F32E4M3E4M3_SS_TNILNSN_7ScaleInE1ELSP_1EEEEEENS4_6LayoutISC_NS5_IJNSA_ILi0EEEST_ST_EEEEENS5_IJNS4_10UnderscoreESW_SW_EEEEENS4_13SM90_TMA_LOADENS4_14ComposedLayoutINS4_7SwizzleILi2ELi4ELi3EEENS4_18smem_ptr_flag_bitsILi8EEENSS_INS5_IJNSA_ILi8EEESF_EEENS5_IJSF_SB_EEEEEEEvNS4_8identityESZ_S19_vS1A_EENS_8epilogue10collective6detail29Sm90TmaWarpSpecializedAdapterINS1D_15DefaultEpilogueISI_SJ_SJ_NS1C_6thread17LinearCombinationISI_Li1EffLNS1H_9ScaleType4KindE0ELNS_15FloatRoundStyleE2ESI_EENS1_15EpilogueDefaultEEEEEvvEEEEvNT_6ParamsE)
        /*0020*/ 	.word	0x00000000
.L_16:


//--------------------- .nv.compat                --------------------------
	.section	.nv.compat,"",@"SHT_CUDA_COMPAT_INFO"
	.align	4
        /*0000*/ 	.byte	0x02, 0x09, 0x01, 0x00, 0x02, 0x02, 0x04, 0x00, 0x02, 0x05, 0x05, 0x00, 0x03, 0x07, 0x01, 0x01
        /*0010*/ 	.byte	0x02, 0x03, 0x01, 0x00, 0x02, 0x06, 0x01, 0x00, 0x04, 0x0b, 0x08, 0x00, 0x00, 0x00, 0x00, 0x00
        /*0020*/ 	.byte	0x00, 0x00, 0x00, 0x00


//--------------------- .nv.info._ZN7cutlass13device_kernelINS_4gemm6kernel13GemmUniversalIN4cute5tupleIJiiiiEEENS1_10collective13CollectiveMmaINS1_37MainloopSm90TmaGmmaWarpSpecializedFP8ILi15ENS5_IJNS4_1CILi1EEESB_SB_EEENS1_32KernelTmaWarpSpecializedPingpongEEENS5_IJNSA_ILi64EEENSA_ILi176EEESF_EEENS_12float_e4m3_tENS5_IJlSB_lEEESI_SJ_NS4_8TiledMMAINS4_8MMA_AtomIJNS4_4SM904GMMA30MMA_64x16x32_F32E4M3E4M3_SS_TNILNSN_7ScaleInE1ELSP_1EEEEEENS4_6LayoutISC_NS5_IJNSA_ILi0EEEST_ST_EEEEENS5_IJNS4_10UnderscoreESW_SW_EEEEENS4_13SM90_TMA_LOADENS4_14ComposedLayoutINS4_7SwizzleILi2ELi4ELi3EEENS4_18smem_ptr_flag_bitsILi8EEENSS_INS5_IJNSA_ILi8EEESF_EEENS5_IJSF_SB_EEEEEEEvNS4_8identityESZ_S19_vS1A_EENS_8epilogue10collective6detail29Sm90TmaWarpSpecializedAdapterINS1D_15DefaultEpilogueISI_SJ_SJ_NS1C_6thread17LinearCombinationISI_Li1EffLNS1H_9ScaleType4KindE0ELNS_15FloatRoundStyleE2ESI_EENS1_15EpilogueDefaultEEEEEvvEEEEvNT_6ParamsE --------------------------
	.section	.nv.info._ZN7cutlass13device_kernelINS_4gemm6kernel13GemmUniversalIN4cute5tupleIJiiiiEEENS1_10collective13CollectiveMmaINS1_37MainloopSm90TmaGmmaWarpSpecializedFP8ILi15ENS5_IJNS4_1CILi1EEESB_SB_EEENS1_32KernelTmaWarpSpecializedPingpongEEENS5_IJNSA_ILi64EEENSA_ILi176EEESF_EEENS_12float_e4m3_tENS5_IJlSB_lEEESI_SJ_NS4_8TiledMMAINS4_8MMA_AtomIJNS4_4SM904GMMA30MMA_64x16x32_F32E4M3E4M3_SS_TNILNSN_7ScaleInE1ELSP_1EEEEEENS4_6LayoutISC_NS5_IJNSA_ILi0EEEST_ST_EEEEENS5_IJNS4_10UnderscoreESW_SW_EEEEENS4_13SM90_TMA_LOADENS4_14ComposedLayoutINS4_7SwizzleILi2ELi4ELi3EEENS4_18smem_ptr_flag_bitsILi8EEENSS_INS5_IJNSA_ILi8EEESF_EEENS5_IJSF_SB_EEEEEEEvNS4_8identityESZ_S19_vS1A_EENS_8epilogue10collective6detail29Sm90TmaWarpSpecializedAdapterINS1D_15DefaultEpilogueISI_SJ_SJ_NS1C_6thread17LinearCombinationISI_Li1EffLNS1H_9ScaleType4KindE0ELNS_15FloatRoundStyleE2ESI_EENS1_15EpilogueDefaultEEEEEvvEEEEvNT_6ParamsE,"",@"SHT_CUDA_INFO"
	.sectionflags	@""
	.align	4


	//----- nvinfo : EIATTR_CUDA_API_VERSION
	.align		4
        /*0000*/ 	.byte	0x04, 0x37
        /*0002*/ 	.short	(.L_18 - .L_17)
.L_17:
        /*0004*/ 	.word	0x00000082


	//----- nvinfo : EIATTR_KPARAM_INFO
	.align		4
.L_18:
        /*0008*/ 	.byte	0x04, 0x17
        /*000a*/ 	.short	(.L_20 - .L_19)
.L_19:
        /*000c*/ 	.word	0x00000000
        /*0010*/ 	.short	0x0000
        /*0012*/ 	.short	0x0070
        /*0014*/ 	.byte	0x00, 0xf0, 0x01, 0x10


	//----- nvinfo : EIATTR_SPARSE_MMA_MASK
	.align		4
.L_20:
        /*0018*/ 	.byte	0x03, 0x50
        /*001a*/ 	.short	0x0000


	//----- nvinfo : EIATTR_MAXREG_COUNT
	.align		4
        /*001c*/ 	.byte	0x03, 0x1b
        /*001e*/ 	.short	0x00a8


	//----- nvinfo : EIATTR_NUM_BARRIERS
	.align		4
        /*0020*/ 	.byte	0x02, 0x4c
        /*0022*/ 	.byte	0x01
	.zero		1


	//----- nvinfo : EIATTR_MERCURY_ISA_VERSION
	.align		4
        /*0024*/ 	.byte	0x03, 0x5f
        /*0026*/ 	.short	0x0101


	//----- nvinfo : EIATTR_INT_WARP_WIDE_INSTR_OFFSETS
	.align		4
        /*0028*/ 	.byte	0x04, 0x31
        /*002a*/ 	.short	(.L_22 - .L_21)


	//   ....[0]....
.L_21:
        /*002c*/ 	.word	0x00000570


	//   ....[1]....
        /*0030*/ 	.word	0x00000590


	//   ....[2]....
        /*0034*/ 	.word	0x00000610


	//   ....[3]....
        /*0038*/ 	.word	0x00000620


	//   ....[4]....
        /*003c*/ 	.word	0x00000630


	//   ....[5]....
        /*0040*/ 	.word	0x00000650


	//   ....[6]....
        /*0044*/ 	.word	0x00000710


	//   ....[7]....
        /*0048*/ 	.word	0x00000730


	//----- nvinfo : EIATTR_COOP_GROUP_MASK_REGIDS
	.align		4
.L_22:
        /*004c*/ 	.byte	0x04, 0x29
        /*004e*/ 	.short	(.L_24 - .L_23)


	//   ....[0]....
.L_23:
        /*0050*/ 	.word	0xffffffff


	//   ....[1]....
        /*0054*/ 	.word	0xffffffff


	//   ....[2]....
        /*0058*/ 	.word	0xffffffff


	//   ....[3]....
        /*005c*/ 	.word	0xffffffff


	//   ....[4]....
        /*0060*/ 	.word	0xffffffff


	//   ....[5]....
        /*0064*/ 	.word	0xffffffff


	//----- nvinfo : EIATTR_COOP_GROUP_INSTR_OFFSETS
	.align		4
.L_24:
        /*0068*/ 	.byte	0x04, 0x28
        /*006a*/ 	.short	(.L_26 - .L_25)


	//   ....[0]....
.L_25:
        /*006c*/ 	.word	0x00000060


	//   ....[1]....
        /*0070*/ 	.word	0x00000070


	//   ....[2]....
        /*0074*/ 	.word	0x00000130


	//   ....[3]....
        /*0078*/ 	.word	0x00000450


	//   ....[4]....
        /*007c*/ 	.word	0x00000490


	//   ....[5]....
        /*0080*/ 	.word	0x000004d0


	//----- nvinfo : EIATTR_REG_RECONFIG
	.align		4
.L_26:
        /*0084*/ 	.byte	0x01, 0x54
	.zero		2


	//----- nvinfo : EIATTR_MBARRIER_INSTR_OFFSETS
	.align		4
        /*0088*/ 	.byte	0x04, 0x39
        /*008a*/ 	.short	(.L_28 - .L_27)


	//   ....[0]....
.L_27:
        /*008c*/ 	.word	0x00000250
        /*0090*/ 	.word	0x000000ff
        /*0094*/ 	.word	0x00000000
        /*0098*/ 	.short	0x0100
        /*009a*/ 	.byte	0x08
	.zero		1


	//   ....[1]....
        /*009c*/ 	.word	0x00000260
        /*00a0*/ 	.word	0x000000ff
        /*00a4*/ 	.word	0x00000078
        /*00a8*/ 	.short	0x0100
        /*00aa*/ 	.byte	0x08
	.zero		1


	//   ....[2]....
        /*00ac*/ 	.word	0x00000270
        /*00b0*/ 	.word	0x000000ff
        /*00b4*/ 	.word	0x00000008
        /*00b8*/ 	.short	0x0100
        /*00ba*/ 	.byte	0x08
	.zero		1


	//   ....[3]....
        /*00bc*/ 	.word	0x00000280
        /*00c0*/ 	.word	0x000000ff
        /*00c4*/ 	.word	0x00000080
        /*00c8*/ 	.short	0x0100
        /*00ca*/ 	.byte	0x08
	.zero		1


	//   ....[4]....
        /*00cc*/ 	.word	0x00000290
        /*00d0*/ 	.word	0x000000ff
        /*00d4*/ 	.word	0x00000010
        /*00d8*/ 	.short	0x0100
        /*00da*/ 	.byte	0x08
	.zero		1


	//   ....[5]....
        /*00dc*/ 	.word	0x000002a0
        /*00e0*/ 	.word	0x000000ff
        /*00e4*/ 	.word	0x00000088
        /*00e8*/ 	.short	0x0100
        /*00ea*/ 	.byte	0x08
	.zero		1


	//   ....[6]....
        /*00ec*/ 	.word	0x000002b0
        /*00f0*/ 	.word	0x000000ff
        /*00f4*/ 	.word	0x00000018
        /*00f8*/ 	.short	0x0100
        /*00fa*/ 	.byte	0x08
	.zero		1


	//   ....[7]....
        /*00fc*/ 	.word	0x000002c0
        /*0100*/ 	.word	0x000000ff
        /*0104*/ 	.word	0x00000090
        /*0108*/ 	.short	0x0100
        /*010a*/ 	.byte	0x08
	.zero		1


	//   ....[8]....
        /*010c*/ 	.word	0x000002d0
        /*0110*/ 	.word	0x000000ff
        /*0114*/ 	.word	0x00000020
        /*0118*/ 	.short	0x0100
        /*011a*/ 	.byte	0x08
	.zero		1


	//   ....[9]....
        /*011c*/ 	.word	0x000002e0
        /*0120*/ 	.word	0x000000ff
        /*0124*/ 	.word	0x00000098
        /*0128*/ 	.short	0x0100
        /*012a*/ 	.byte	0x08
	.zero		1


	//   ....[10]....
        /*012c*/ 	.word	0x000002f0
        /*0130*/ 	.word	0x000000ff
        /*0134*/ 	.word	0x00000028
        /*0138*/ 	.short	0x0100
        /*013a*/ 	.byte	0x08
	.zero		1


	//   ....[11]....
        /*013c*/ 	.word	0x00000300
        /*0140*/ 	.word	0x000000ff
        /*0144*/ 	.word	0x000000a0
        /*0148*/ 	.short	0x0100
        /*014a*/ 	.byte	0x08
	.zero		1


	//   ....[12]....
        /*014c*/ 	.word	0x00000310
        /*0150*/ 	.word	0x000000ff
        /*0154*/ 	.word	0x00000030
        /*0158*/ 	.short	0x0100
        /*015a*/ 	.byte	0x08
	.zero		1


	//   ....[13]....
        /*015c*/ 	.word	0x00000320
        /*0160*/ 	.word	0x000000ff
        /*0164*/ 	.word	0x000000a8
        /*0168*/ 	.short	0x0100
        /*016a*/ 	.byte	0x08
	.zero		1


	//   ....[14]....
        /*016c*/ 	.word	0x00000330
        /*0170*/ 	.word	0x000000ff
        /*0174*/ 	.word	0x00000038
        /*0178*/ 	.short	0x0100
        /*017a*/ 	.byte	0x08
	.zero		1


	//   ....[15]....
        /*017c*/ 	.word	0x00000340
        /*0180*/ 	.word	0x000000ff
        /*0184*/ 	.word	0x000000b0
        /*0188*/ 	.short	0x0100
        /*018a*/ 	.byte	0x08
	.zero		1


	//   ....[16]....
        /*018c*/ 	.word	0x00000350
        /*0190*/ 	.word	0x000000ff
        /*0194*/ 	.word	0x00000040
        /*0198*/ 	.short	0x0100
        /*019a*/ 	.byte	0x08
	.zero		1


	//   ....[17]....
        /*019c*/ 	.word	0x00000360
        /*01a0*/ 	.word	0x000000ff
        /*01a4*/ 	.word	0x000000b8
        /*01a8*/ 	.short	0x0100
        /*01aa*/ 	.byte	0x08
	.zero		1


	//   ....[18]....
        /*01ac*/ 	.word	0x00000370
        /*01b0*/ 	.word	0x000000ff
        /*01b4*/ 	.word	0x00000048
        /*01b8*/ 	.short	0x0100
        /*01ba*/ 	.byte	0x08
	.zero		1


	//   ....[19]....
        /*01bc*/ 	.word	0x00000380
        /*01c0*/ 	.word	0x000000ff
        /*01c4*/ 	.word	0x000000c0
        /*01c8*/ 	.short	0x0100
        /*01ca*/ 	.byte	0x08
	.zero		1


	//   ....[20]....
        /*01cc*/ 	.word	0x00000390
        /*01d0*/ 	.word	0x000000ff
        /*01d4*/ 	.word	0x00000050
        /*01d8*/ 	.short	0x0100
        /*01da*/ 	.byte	0x08
	.zero		1


	//   ....[21]....
        /*01dc*/ 	.word	0x000003a0
        /*01e0*/ 	.word	0x000000ff
        /*01e4*/ 	.word	0x000000c8
        /*01e8*/ 	.short	0x0100
        /*01ea*/ 	.byte	0x08
	.zero		1


	//   ....[22]....
        /*01ec*/ 	.word	0x000003b0
        /*01f0*/ 	.word	0x000000ff
        /*01f4*/ 	.word	0x00000058
        /*01f8*/ 	.short	0x0100
        /*01fa*/ 	.byte	0x08
	.zero		1


	//   ....[23]....
        /*01fc*/ 	.word	0x000003c0
        /*0200*/ 	.word	0x000000ff
        /*0204*/ 	.word	0x000000d0
        /*0208*/ 	.short	0x0100
        /*020a*/ 	.byte	0x08
	.zero		1


	//   ....[24]....
        /*020c*/ 	.word	0x000003d0
        /*0210*/ 	.word	0x000000ff
        /*0214*/ 	.word	0x00000060
        /*0218*/ 	.short	0x0100
        /*021a*/ 	.byte	0x08
	.zero		1


	//   ....[25]....
        /*021c*/ 	.word	0x000003e0
        /*0220*/ 	.word	0x000000ff
        /*0224*/ 	.word	0x000000d8
        /*0228*/ 	.short	0x0100
        /*022a*/ 	.byte	0x08
	.zero		1


	//   ....[26]....
        /*022c*/ 	.word	0x000003f0
        /*0230*/ 	.word	0x000000ff
        /*0234*/ 	.word	0x00000068
        /*0238*/ 	.short	0x0100
        /*023a*/ 	.byte	0x08
	.zero		1


	//   ....[27]....
        /*023c*/ 	.word	0x00000400
        /*0240*/ 	.word	0x000000ff
        /*0244*/ 	.word	0x000000e0
        /*0248*/ 	.short	0x0100
        /*024a*/ 	.byte	0x08
	.zero		1


	//   ....[28]....
        /*024c*/ 	.word	0x00000410
        /*0250*/ 	.word	0x000000ff
        /*0254*/ 	.word	0x00000070
        /*0258*/ 	.short	0x0100
        /*025a*/ 	.byte	0x08
	.zero		1


	//   ....[29]....
        /*025c*/ 	.word	0x00000420
        /*0260*/ 	.word	0x000000ff
        /*0264*/ 	.word	0x000000e8
        /*0268*/ 	.short	0x0100
        /*026a*/ 	.byte	0x08
	.zero		1


	//   ....[30]....
        /*026c*/ 	.word	0x00000760
        /*0270*/ 	.word	0x000000ff
        /*0274*/ 	.word	0x00000120
        /*0278*/ 	.short	0x0100
        /*027a*/ 	.byte	0x08
	.zero		1


	//   ....[31]....
        /*027c*/ 	.word	0x000007b0
        /*0280*/ 	.word	0x000000ff
        /*0284*/ 	.word	0x00000128
        /*0288*/ 	.short	0x0100
        /*028a*/ 	.byte	0x08
	.zero		1


	//   ....[32]....
        /*028c*/ 	.word	0x000007d0
        /*0290*/ 	.word	0x000000ff
        /*0294*/ 	.word	0x00000100
        /*0298*/ 	.short	0x0100
        /*029a*/ 	.byte	0x09
	.zero		1


	//   ....[33]....
        /*029c*/ 	.word	0x000007e0
        /*02a0*/ 	.word	0x000000ff
        /*02a4*/ 	.word	0x00000108
        /*02a8*/ 	.short	0x0100
        /*02aa*/ 	.byte	0x09
	.zero		1


	//   ....[34]....
        /*02ac*/ 	.word	0x000007f0
        /*02b0*/ 	.word	0x000000ff
        /*02b4*/ 	.word	0x00000110
        /*02b8*/ 	.short	0x0100
        /*02ba*/ 	.byte	0x09
	.zero		1


	//   ....[35]....
        /*02bc*/ 	.word	0x00000800
        /*02c0*/ 	.word	0x000000ff
        /*02c4*/ 	.word	0x00000118
        /*02c8*/ 	.short	0x0100
        /*02ca*/ 	.byte	0x09
	.zero		1


	//   ....[36]....
        /*02cc*/ 	.word	0x000015b0
        /*02d0*/ 	.word	0x000000ff
        /*02d4*/ 	.word	0xfffffff8
        /*02d8*/ 	.short	0x010a
        /*02da*/ 	.byte	0x0b
	.zero		1


	//   ....[37]....
        /*02dc*/ 	.word	0x00001c10
        /*02e0*/ 	.word	0x000000ff
        /*02e4*/ 	.word	0x00000000
        /*02e8*/ 	.short	0x010a
        /*02ea*/ 	.byte	0x0e
	.zero		1


	//   ....[38]....
        /*02ec*/ 	.word	0x00001c70
        /*02f0*/ 	.word	0x000000ff
        /*02f4*/ 	.word	0x00000000
        /*02f8*/ 	.short	0x010a
        /*02fa*/ 	.byte	0x0e
	.zero		1


	//   ....[39]....
        /*02fc*/ 	.word	0x00002cc0
        /*0300*/ 	.word	0x000000ff
        /*0304*/ 	.word	0x00000000
        /*0308*/ 	.short	0x010a
        /*030a*/ 	.byte	0x14
	.zero		1


	//   ....[40]....
        /*030c*/ 	.word	0x00002d00
        /*0310*/ 	.word	0x000000ff
        /*0314*/ 	.word	0x00000000
        /*0318*/ 	.short	0x010a
        /*031a*/ 	.byte	0x14
	.zero		1


	//   ....[41]....
        /*031c*/ 	.word	0x00003a00
        /*0320*/ 	.word	0x000000ff
        /*0324*/ 	.word	0x00000000
        /*0328*/ 	.short	0x0101
        /*032a*/ 	.byte	0x13
	.zero		1


	//   ....[42]....
        /*032c*/ 	.word	0x000040f0
        /*0330*/ 	.word	0x00000011
        /*0334*/ 	.word	0x00000000
        /*0338*/ 	.short	0x0101
        /*033a*/ 	.byte	0x09
	.zero		1


	//   ....[43]....
        /*033c*/ 	.word	0x000041d0
        /*0340*/ 	.word	0x000000ff
        /*0344*/ 	.word	0x00000000
        /*0348*/ 	.short	0x0101
        /*034a*/ 	.byte	0x05
	.zero		1


	//   ....[44]....
        /*034c*/ 	.word	0x00004280
        /*0350*/ 	.word	0x000000ff
        /*0354*/ 	.word	0x00000008
        /*0358*/ 	.short	0x010a
        /*035a*/ 	.byte	0x0b
	.zero		1


	//   ....[45]....
        /*035c*/ 	.word	0x0000a9e0
        /*0360*/ 	.word	0x00000004
        /*0364*/ 	.word	0x00000000
        /*0368*/ 	.short	0x0101
        /*036a*/ 	.byte	0x09
	.zero		1


	//   ....[46]....
        /*036c*/ 	.word	0x0000b2c0
        /*0370*/ 	.word	0x00000013
        /*0374*/ 	.word	0x00000078
        /*0378*/ 	.short	0x010a
        /*037a*/ 	.byte	0x3f
	.zero		1


	//   ....[47]....
        /*037c*/ 	.word	0x0000b620
        /*0380*/ 	.word	0x0000000a
        /*0384*/ 	.word	0x00000128
        /*0388*/ 	.short	0x0101
        /*038a*/ 	.byte	0x3f
	.zero		1


	//   ....[48]....
        /*038c*/ 	.word	0x0000bd80
        /*0390*/ 	.word	0x00000005
        /*0394*/ 	.word	0x00000000
        /*0398*/ 	.short	0x010a
        /*039a*/ 	.byte	0x3f
	.zero		1


	//   ....[49]....
        /*039c*/ 	.word	0x0000be00
        /*03a0*/ 	.word	0x00000007
        /*03a4*/ 	.word	0x00000000
        /*03a8*/ 	.short	0x010a
        /*03aa*/ 	.byte	0x3f
	.zero		1


	//   ....[50]....
        /*03ac*/ 	.word	0x0000be90
        /*03b0*/ 	.word	0x00000006
        /*03b4*/ 	.word	0x00000000
        /*03b8*/ 	.short	0x010a
        /*03ba*/ 	.byte	0x3f
	.zero		1


	//   ....[51]....
        /*03bc*/ 	.word	0x0000bf20
        /*03c0*/ 	.word	0x00000009
        /*03c4*/ 	.word	0x00000000
        /*03c8*/ 	.short	0x010a
        /*03ca*/ 	.byte	0x3f
	.zero		1


	//   ....[52]....
        /*03cc*/ 	.word	0x0000bfb0
        /*03d0*/ 	.word	0x00000006
        /*03d4*/ 	.word	0x00000000
        /*03d8*/ 	.short	0x010a
        /*03da*/ 	.byte	0x3f
	.zero		1


	//   ....[53]....
        /*03dc*/ 	.word	0x0000c040
        /*03e0*/ 	.word	0x00000009
        /*03e4*/ 	.word	0x00000000
        /*03e8*/ 	.short	0x010a
        /*03ea*/ 	.byte	0x3f
	.zero		1


	//   ....[54]....
        /*03ec*/ 	.word	0x0000c0d0
        /*03f0*/ 	.word	0x00000006
        /*03f4*/ 	.word	0x00000000
        /*03f8*/ 	.short	0x010a
        /*03fa*/ 	.byte	0x3f
	.zero		1


	//   ....[55]....
        /*03fc*/ 	.word	0x0000c160
        /*0400*/ 	.word	0x00000009
        /*0404*/ 	.word	0x00000000
        /*0408*/ 	.short	0x010a
        /*040a*/ 	.byte	0x3f
	.zero		1


	//   ....[56]....
        /*040c*/ 	.word	0x0000c1f0
        /*0410*/ 	.word	0x00000006
        /*0414*/ 	.word	0x00000000
        /*0418*/ 	.short	0x010a
        /*041a*/ 	.byte	0x3f
	.zero		1


	//   ....[57]....
        /*041c*/ 	.word	0x0000c280
        /*0420*/ 	.word	0x00000009
        /*0424*/ 	.word	0x00000000
        /*0428*/ 	.short	0x010a
        /*042a*/ 	.byte	0x3f
	.zero		1


	//   ....[58]....
        /*042c*/ 	.word	0x0000c310
        /*0430*/ 	.word	0x00000006
        /*0434*/ 	.word	0x00000000
        /*0438*/ 	.short	0x010a
        /*043a*/ 	.byte	0x3f
	.zero		1


	//   ....[59]....
        /*043c*/ 	.word	0x0000c3a0
        /*0440*/ 	.word	0x00000009
        /*0444*/ 	.word	0x00000000
        /*0448*/ 	.short	0x010a
        /*044a*/ 	.byte	0x3f
	.zero		1


	//   ....[60]....
        /*044c*/ 	.word	0x0000c430
        /*0450*/ 	.word	0x00000008
        /*0454*/ 	.word	0x00000000
        /*0458*/ 	.short	0x010a
        /*045a*/ 	.byte	0x3f
	.zero		1


	//   ....[61]....
        /*045c*/ 	.word	0x0000c4c0
        /*0460*/ 	.word	0x0000000b
        /*0464*/ 	.word	0x00000000
        /*0468*/ 	.short	0x010a
        /*046a*/ 	.byte	0x3f
	.zero		1


	//   ....[62]....
        /*046c*/ 	.word	0x0000c550
        /*0470*/ 	.word	0x00000003
        /*0474*/ 	.word	0x00000000
        /*0478*/ 	.short	0x010a
        /*047a*/ 	.byte	0x3f
	.zero		1


	//   ....[63]....
        /*047c*/ 	.word	0x0000c5c0
        /*0480*/ 	.word	0x00000011
        /*0484*/ 	.word	0xfffffff8
        /*0488*/ 	.short	0x010a
        /*048a*/ 	.byte	0x3f
	.zero		1


	//   ....[64]....
        /*048c*/ 	.word	0x0000c620
        /*0490*/ 	.word	0x00000011
        /*0494*/ 	.word	0x00000000
        /*0498*/ 	.short	0x010a
        /*049a*/ 	.byte	0x3f
	.zero		1


	//   ....[65]....
        /*049c*/ 	.word	0x0000c680
        /*04a0*/ 	.word	0x00000012
        /*04a4*/ 	.word	0x00000000
        /*04a8*/ 	.short	0x010a
        /*04aa*/ 	.byte	0x3f
	.zero		1


	//   ....[66]....
        /*04ac*/ 	.word	0x0000c6e0
        /*04b0*/ 	.word	0x00000011
        /*04b4*/ 	.word	0x00000008
        /*04b8*/ 	.short	0x010a
        /*04ba*/ 	.byte	0x3f
	.zero		1


	//   ....[67]....
        /*04bc*/ 	.word	0x0000c7b0
        /*04c0*/ 	.word	0x00000013
        /*04c4*/ 	.word	0x00000078
        /*04c8*/ 	.short	0x010a
        /*04ca*/ 	.byte	0x3f
	.zero		1


	//   ....[68]....
        /*04cc*/ 	.word	0x0000c890
        /*04d0*/ 	.word	0x00000005
        /*04d4*/ 	.word	0x00000000
        /*04d8*/ 	.short	0x010a
        /*04da*/ 	.byte	0x3f
	.zero		1


	//   ....[69]....
        /*04dc*/ 	.word	0x0000c8e0
        /*04e0*/ 	.word	0x00000007
        /*04e4*/ 	.word	0x00000000
        /*04e8*/ 	.short	0x010a
        /*04ea*/ 	.byte	0x3f
	.zero		1


	//   ....[70]....
        /*04ec*/ 	.word	0x0000c930
        /*04f0*/ 	.word	0x00000006
        /*04f4*/ 	.word	0x00000000
        /*04f8*/ 	.short	0x010a
        /*04fa*/ 	.byte	0x3f
	.zero		1


	//   ....[71]....
        /*04fc*/ 	.word	0x0000c980
        /*0500*/ 	.word	0x00000009
        /*0504*/ 	.word	0x00000000
        /*0508*/ 	.short	0x010a
        /*050a*/ 	.byte	0x3f
	.zero		1


	//   ....[72]....
        /*050c*/ 	.word	0x0000c9d0
        /*0510*/ 	.word	0x00000006
        /*0514*/ 	.word	0x00000000
        /*0518*/ 	.short	0x010a
        /*051a*/ 	.byte	0x3f
	.zero		1


	//   ....[73]....
        /*051c*/ 	.word	0x0000ca20
        /*0520*/ 	.word	0x00000009
        /*0524*/ 	.word	0x00000000
        /*0528*/ 	.short	0x010a
        /*052a*/ 	.byte	0x3f
	.zero		1


	//   ....[74]....
        /*052c*/ 	.word	0x0000ca70
        /*0530*/ 	.word	0x00000006
        /*0534*/ 	.word	0x00000000
        /*0538*/ 	.short	0x010a
        /*053a*/ 	.byte	0x3f
	.zero		1


	//   ....[75]....
        /*053c*/ 	.word	0x0000cac0
        /*0540*/ 	.word	0x00000009
        /*0544*/ 	.word	0x00000000
        /*0548*/ 	.short	0x010a
        /*054a*/ 	.byte	0x3f
	.zero		1


	//   ....[76]....
        /*054c*/ 	.word	0x0000cb10
        /*0550*/ 	.word	0x00000006
        /*0554*/ 	.word	0x00000000
        /*0558*/ 	.short	0x010a
        /*055a*/ 	.byte	0x3f
	.zero		1


	//   ....[77]....
        /*055c*/ 	.word	0x0000cb60
        /*0560*/ 	.word	0x00000009
        /*0564*/ 	.word	0x00000000
        /*0568*/ 	.short	0x010a
        /*056a*/ 	.byte	0x3f
	.zero		1


	//   ....[78]....
        /*056c*/ 	.word	0x0000cbb0
        /*0570*/ 	.word	0x00000006
        /*0574*/ 	.word	0x00000000
        /*0578*/ 	.short	0x010a
        /*057a*/ 	.byte	0x3f
	.zero		1


	//   ....[79]....
        /*057c*/ 	.word	0x0000cc00
        /*0580*/ 	.word	0x00000009
        /*0584*/ 	.word	0x00000000
        /*0588*/ 	.short	0x010a
        /*058a*/ 	.byte	0x3f
	.zero		1


	//   ....[80]....
        /*058c*/ 	.word	0x0000cc50
        /*0590*/ 	.word	0x00000008
        /*0594*/ 	.word	0x00000000
        /*0598*/ 	.short	0x010a
        /*059a*/ 	.byte	0x3f
	.zero		1


	//   ....[81]....
        /*059c*/ 	.word	0x0000cca0
        /*05a0*/ 	.word	0x0000000b
        /*05a4*/ 	.word	0x00000000
        /*05a8*/ 	.short	0x010a
        /*05aa*/ 	.byte	0x3f
	.zero		1


	//----- nvinfo : EIATTR_NUM_MBARRIERS
	.align		4
.L_28:
        /*05ac*/ 	.byte	0x03, 0x38
        /*05ae*/ 	.short	0x0024


	//----- nvinfo : EIATTR_EXIT_INSTR_OFFSETS
	.align		4
        /*05b0*/ 	.byte	0x04, 0x1c
        /*05b2*/ 	.short	(.L_30 - .L_29)


	//   ....[0]....
.L_29:
        /*05b4*/ 	.word	0x000012e0


	//   ....[1]....
        /*05b8*/ 	.word	0x00001340


	//   ....[2]....
        /*05bc*/ 	.word	0x0000aff0


	//   ....[3]....
        /*05c0*/ 	.word	0x0000b020


	//   ....[4]....
        /*05c4*/ 	.word	0x0000c5a0


	//----- nvinfo : EIATTR_MAX_THREADS
	.align		4
.L_30:
        /*05c8*/ 	.byte	0x04, 0x05
        /*05ca*/ 	.short	(.L_32 - .L_31)
.L_31:
        /*05cc*/ 	.word	0x00000180
        /*05d0*/ 	.word	0x00000001
        /*05d4*/ 	.word	0x00000001


	//----- nvinfo : EIATTR_CRS_STACK_SIZE
	.align		4
.L_32:
        /*05d8*/ 	.byte	0x04, 0x1e
        /*05da*/ 	.short	(.L_34 - .L_33)
.L_33:
        /*05dc*/ 	.word	0x00000000


	//----- nvinfo : EIATTR_CBANK_PARAM_SIZE
	.align		4
.L_34:
        /*05e0*/ 	.byte	0x03, 0x19
        /*05e2*/ 	.short	0x0470


	//----- nvinfo : EIATTR_PARAM_CBANK
	.align		4
        /*05e4*/ 	.byte	0x04, 0x0a
        /*05e6*/ 	.short	(.L_36 - .L_35)
	.align		4
.L_35:
        /*05e8*/ 	.word	index@(.nv.constant0._ZN7cutlass13device_kernelINS_4gemm6kernel13GemmUniversalIN4cute5tupleIJiiiiEEENS1_10collective13CollectiveMmaINS1_37MainloopSm90TmaGmmaWarpSpecializedFP8ILi15ENS5_IJNS4_1CILi1EEESB_SB_EEENS1_32KernelTmaWarpSpecializedPingpongEEENS5_IJNSA_ILi64EEENSA_ILi176EEESF_EEENS_12float_e4m3_tENS5_IJlSB_lEEESI_SJ_NS4_8TiledMMAINS4_8MMA_AtomIJNS4_4SM904GMMA30MMA_64x16x32_F32E4M3E4M3_SS_TNILNSN_7ScaleInE1ELSP_1EEEEEENS4_6LayoutISC_NS5_IJNSA_ILi0EEEST_ST_EEEEENS5_IJNS4_10UnderscoreESW_SW_EEEEENS4_13SM90_TMA_LOADENS4_14ComposedLayoutINS4_7SwizzleILi2ELi4ELi3EEENS4_18smem_ptr_flag_bitsILi8EEENSS_INS5_IJNSA_ILi8EEESF_EEENS5_IJSF_SB_EEEEEEEvNS4_8identityESZ_S19_vS1A_EENS_8epilogue10collective6detail29Sm90TmaWarpSpecializedAdapterINS1D_15DefaultEpilogueISI_SJ_SJ_NS1C_6thread17LinearCombinationISI_Li1EffLNS1H_9ScaleType4KindE0ELNS_15FloatRoundStyleE2ESI_EENS1_15EpilogueDefaultEEEEEvvEEEEvNT_6ParamsE)
        /*05ec*/ 	.short	0x0210
        /*05ee*/ 	.short	0x0470


	//----- nvinfo : EIATTR_SW_WAR
	.align		4
.L_36:
        /*05f0*/ 	.byte	0x04, 0x36
        /*05f2*/ 	.short	(.L_38 - .L_37)
.L_37:
        /*05f4*/ 	.word	0x00000008
.L_38:


//--------------------- .nv.callgraph             --------------------------
	.section	.nv.callgraph,"",@"SHT_CUDA_CALLGRAPH"
	.align	4
	.sectionentsize	8
	.align		4
        /*0000*/ 	.word	0x00000000
	.align		4
        /*0004*/ 	.word	0xffffffff
	.align		4
        /*0008*/ 	.word	0x00000000
	.align		4
        /*000c*/ 	.word	0xfffffffe
	.align		4
        /*0010*/ 	.word	0x00000000
	.align		4
        /*0014*/ 	.word	0xfffffffd
	.align		4
        /*0018*/ 	.word	0x00000000
	.align		4
        /*001c*/ 	.word	0xfffffffc


//--------------------- .nv.constant4             --------------------------
	.section	.nv.constant4,"a",@progbits
	.align	8
	.align		8
.nv.constant4:
        /*0000*/ 	.dword	_ZN40_INTERNAL_ff2b8530_4_k_cu_e815a45e_119654cuda3std3__45__cpo5beginE
	.align		8
        /*0008*/ 	.dword	_ZN40_INTERNAL_ff2b8530_4_k_cu_e815a45e_119654cuda3std3__45__cpo3endE
	.align		8
        /*0010*/ 	.dword	_ZN40_INTERNAL_ff2b8530_4_k_cu_e815a45e_119654cuda3std3__45__cpo6cbeginE
	.align		8
        /*0018*/ 	.dword	_ZN40_INTERNAL_ff2b8530_4_k_cu_e815a45e_119654cuda3std3__45__cpo4cendE
	.align		8
        /*0020*/ 	.dword	_ZN40_INTERNAL_ff2b8530_4_k_cu_e815a45e_119654cuda3std3__442_GLOBAL__N__ff2b8530_4_k_cu_e815a45e_119656ignoreE
	.align		8
        /*0028*/ 	.dword	_ZN40_INTERNAL_ff2b8530_4_k_cu_e815a45e_119654cuda3std3__419piecewise_constructE
	.align		8
        /*0030*/ 	.dword	_ZN40_INTERNAL_ff2b8530_4_k_cu_e815a45e_119654cuda3std3__48in_placeE
	.align		8
        /*0038*/ 	.dword	_ZN40_INTERNAL_ff2b8530_4_k_cu_e815a45e_119654cuda3std6ranges3__45__cpo4swapE
	.align		8
        /*0040*/ 	.dword	_ZN40_INTERNAL_ff2b8530_4_k_cu_e815a45e_119654cuda3std6ranges3__45__cpo9iter_moveE
	.align		8
        /*0048*/ 	.dword	_ZN40_INTERNAL_ff2b8530_4_k_cu_e815a45e_119654cute7productE
	.align		8
        /*0050*/ 	.dword	_ZN40_INTERNAL_ff2b8530_4_k_cu_e815a45e_119654cute1_E


//--------------------- .text._ZN7cutlass13device_kernelINS_4gemm6kernel13GemmUniversalIN4cute5tupleIJiiiiEEENS1_10collective13CollectiveMmaINS1_37MainloopSm90TmaGmmaWarpSpecializedFP8ILi15ENS5_IJNS4_1CILi1EEESB_SB_EEENS1_32KernelTmaWarpSpecializedPingpongEEENS5_IJNSA_ILi64EEENSA_ILi176EEESF_EEENS_12float_e4m3_tENS5_IJlSB_lEEESI_SJ_NS4_8TiledMMAINS4_8MMA_AtomIJNS4_4SM904GMMA30MMA_64x16x32_F32E4M3E4M3_SS_TNILNSN_7ScaleInE1ELSP_1EEEEEENS4_6LayoutISC_NS5_IJNSA_ILi0EEEST_ST_EEEEENS5_IJNS4_10UnderscoreESW_SW_EEEEENS4_13SM90_TMA_LOADENS4_14ComposedLayoutINS4_7SwizzleILi2ELi4ELi3EEENS4_18smem_ptr_flag_bitsILi8EEENSS_INS5_IJNSA_ILi8EEESF_EEENS5_IJSF_SB_EEEEEEEvNS4_8identityESZ_S19_vS1A_EENS_8epilogue10collective6detail29Sm90TmaWarpSpecializedAdapterINS1D_15DefaultEpilogueISI_SJ_SJ_NS1C_6thread17LinearCombinationISI_Li1EffLNS1H_9ScaleType4KindE0ELNS_15FloatRoundStyleE2ESI_EENS1_15EpilogueDefaultEEEEEvvEEEEvNT_6ParamsE --------------------------
	.section	.text._ZN7cutlass13device_kernelINS_4gemm6kernel13GemmUniversalIN4cute5tupleIJiiiiEEENS1_10collective13CollectiveMmaINS1_37MainloopSm90TmaGmmaWarpSpecializedFP8ILi15ENS5_IJNS4_1CILi1EEESB_SB_EEENS1_32KernelTmaWarpSpecializedPingpongEEENS5_IJNSA_ILi64EEENSA_ILi176EEESF_EEENS_12float_e4m3_tENS5_IJlSB_lEEESI_SJ_NS4_8TiledMMAINS4_8MMA_AtomIJNS4_4SM904GMMA30MMA_64x16x32_F32E4M3E4M3_SS_TNILNSN_7ScaleInE1ELSP_1EEEEEENS4_6LayoutISC_NS5_IJNSA_ILi0EEEST_ST_EEEEENS5_IJNS4_10UnderscoreESW_SW_EEEEENS4_13SM90_TMA_LOADENS4_14ComposedLayoutINS4_7SwizzleILi2ELi4ELi3EEENS4_18smem_ptr_flag_bitsILi8EEENSS_INS5_IJNSA_ILi8EEESF_EEENS5_IJSF_SB_EEEEEEEvNS4_8identityESZ_S19_vS1A_EENS_8epilogue10collective6detail29Sm90TmaWarpSpecializedAdapterINS1D_15DefaultEpilogueISI_SJ_SJ_NS1C_6thread17LinearCombinationISI_Li1EffLNS1H_9ScaleType4KindE0ELNS_15FloatRoundStyleE2ESI_EENS1_15EpilogueDefaultEEEEEvvEEEEvNT_6ParamsE,"ax",@progbits
	.align	128
.text._ZN7cutlass13device_kernelINS_4gemm6kernel13GemmUniversalIN4cute5tupleIJiiiiEEENS1_10collective13CollectiveMmaINS1_37MainloopSm90TmaGmmaWarpSpecializedFP8ILi15ENS5_IJNS4_1CILi1EEESB_SB_EEENS1_32KernelTmaWarpSpecializedPingpongEEENS5_IJNSA_ILi64EEENSA_ILi176EEESF_EEENS_12float_e4m3_tENS5_IJlSB_lEEESI_SJ_NS4_8TiledMMAINS4_8MMA_AtomIJNS4_4SM904GMMA30MMA_64x16x32_F32E4M3E4M3_SS_TNILNSN_7ScaleInE1ELSP_1EEEEEENS4_6LayoutISC_NS5_IJNSA_ILi0EEEST_ST_EEEEENS5_IJNS4_10UnderscoreESW_SW_EEEEENS4_13SM90_TMA_LOADENS4_14ComposedLayoutINS4_7SwizzleILi2ELi4ELi3EEENS4_18smem_ptr_flag_bitsILi8EEENSS_INS5_IJNSA_ILi8EEESF_EEENS5_IJSF_SB_EEEEEEEvNS4_8identityESZ_S19_vS1A_EENS_8epilogue10collective6detail29Sm90TmaWarpSpecializedAdapterINS1D_15DefaultEpilogueISI_SJ_SJ_NS1C_6thread17LinearCombinationISI_Li1EffLNS1H_9ScaleType4KindE0ELNS_15FloatRoundStyleE2ESI_EENS1_15EpilogueDefaultEEEEEvvEEEEvNT_6ParamsE:
        .type           _ZN7cutlass13device_kernelINS_4gemm6kernel13GemmUniversalIN4cute5tupleIJiiiiEEENS1_10collective13CollectiveMmaINS1_37MainloopSm90TmaGmmaWarpSpecializedFP8ILi15ENS5_IJNS4_1CILi1EEESB_SB_EEENS1_32KernelTmaWarpSpecializedPingpongEEENS5_IJNSA_ILi64EEENSA_ILi176EEESF_EEENS_12float_e4m3_tENS5_IJlSB_lEEESI_SJ_NS4_8TiledMMAINS4_8MMA_AtomIJNS4_4SM904GMMA30MMA_64x16x32_F32E4M3E4M3_SS_TNILNSN_7ScaleInE1ELSP_1EEEEEENS4_6LayoutISC_NS5_IJNSA_ILi0EEEST_ST_EEEEENS5_IJNS4_10UnderscoreESW_SW_EEEEENS4_13SM90_TMA_LOADENS4_14ComposedLayoutINS4_7SwizzleILi2ELi4ELi3EEENS4_18smem_ptr_flag_bitsILi8EEENSS_INS5_IJNSA_ILi8EEESF_EEENS5_IJSF_SB_EEEEEEEvNS4_8identityESZ_S19_vS1A_EENS_8epilogue10collective6detail29Sm90TmaWarpSpecializedAdapterINS1D_15DefaultEpilogueISI_SJ_SJ_NS1C_6thread17LinearCombinationISI_Li1EffLNS1H_9ScaleType4KindE0ELNS_15FloatRoundStyleE2ESI_EENS1_15EpilogueDefaultEEEEEvvEEEEvNT_6ParamsE,@function
        .size           _ZN7cutlass13device_kernelINS_4gemm6kernel13GemmUniversalIN4cute5tupleIJiiiiEEENS1_10collective13CollectiveMmaINS1_37MainloopSm90TmaGmmaWarpSpecializedFP8ILi15ENS5_IJNS4_1CILi1EEESB_SB_EEENS1_32KernelTmaWarpSpecializedPingpongEEENS5_IJNSA_ILi64EEENSA_ILi176EEESF_EEENS_12float_e4m3_tENS5_IJlSB_lEEESI_SJ_NS4_8TiledMMAINS4_8MMA_AtomIJNS4_4SM904GMMA30MMA_64x16x32_F32E4M3E4M3_SS_TNILNSN_7ScaleInE1ELSP_1EEEEEENS4_6LayoutISC_NS5_IJNSA_ILi0EEEST_ST_EEEEENS5_IJNS4_10UnderscoreESW_SW_EEEEENS4_13SM90_TMA_LOADENS4_14ComposedLayoutINS4_7SwizzleILi2ELi4ELi3EEENS4_18smem_ptr_flag_bitsILi8EEENSS_INS5_IJNSA_ILi8EEESF_EEENS5_IJSF_SB_EEEEEEEvNS4_8identityESZ_S19_vS1A_EENS_8epilogue10collective6detail29Sm90TmaWarpSpecializedAdapterINS1D_15DefaultEpilogueISI_SJ_SJ_NS1C_6thread17LinearCombinationISI_Li1EffLNS1H_9ScaleType4KindE0ELNS_15FloatRoundStyleE2ESI_EENS1_15EpilogueDefaultEEEEEvvEEEEvNT_6ParamsE,(.L_x_275 - _ZN7cutlass13device_kernelINS_4gemm6kernel13GemmUniversalIN4cute5tupleIJiiiiEEENS1_10collective13CollectiveMmaINS1_37MainloopSm90TmaGmmaWarpSpecializedFP8ILi15ENS5_IJNS4_1CILi1EEESB_SB_EEENS1_32KernelTmaWarpSpecializedPingpongEEENS5_IJNSA_ILi64EEENSA_ILi176EEESF_EEENS_12float_e4m3_tENS5_IJlSB_lEEESI_SJ_NS4_8TiledMMAINS4_8MMA_AtomIJNS4_4SM904GMMA30MMA_64x16x32_F32E4M3E4M3_SS_TNILNSN_7ScaleInE1ELSP_1EEEEEENS4_6LayoutISC_NS5_IJNSA_ILi0EEEST_ST_EEEEENS5_IJNS4_10UnderscoreESW_SW_EEEEENS4_13SM90_TMA_LOADENS4_14ComposedLayoutINS4_7SwizzleILi2ELi4ELi3EEENS4_18smem_ptr_flag_bitsILi8EEENSS_INS5_IJNSA_ILi8EEESF_EEENS5_IJSF_SB_EEEEEEEvNS4_8identityESZ_S19_vS1A_EENS_8epilogue10collective6detail29Sm90TmaWarpSpecializedAdapterINS1D_15DefaultEpilogueISI_SJ_SJ_NS1C_6thread17LinearCombinationISI_Li1EffLNS1H_9ScaleType4KindE0ELNS_15FloatRoundStyleE2ESI_EENS1_15EpilogueDefaultEEEEEvvEEEEvNT_6ParamsE)
        .other          _ZN7cutlass13device_kernelINS_4gemm6kernel13GemmUniversalIN4cute5tupleIJiiiiEEENS1_10collective13CollectiveMmaINS1_37MainloopSm90TmaGmmaWarpSpecializedFP8ILi15ENS5_IJNS4_1CILi1EEESB_SB_EEENS1_32KernelTmaWarpSpecializedPingpongEEENS5_IJNSA_ILi64EEENSA_ILi176EEESF_EEENS_12float_e4m3_tENS5_IJlSB_lEEESI_SJ_NS4_8TiledMMAINS4_8MMA_AtomIJNS4_4SM904GMMA30MMA_64x16x32_F32E4M3E4M3_SS_TNILNSN_7ScaleInE1ELSP_1EEEEEENS4_6LayoutISC_NS5_IJNSA_ILi0EEEST_ST_EEEEENS5_IJNS4_10UnderscoreESW_SW_EEEEENS4_13SM90_TMA_LOADENS4_14ComposedLayoutINS4_7SwizzleILi2ELi4ELi3EEENS4_18smem_ptr_flag_bitsILi8EEENSS_INS5_IJNSA_ILi8EEESF_EEENS5_IJSF_SB_EEEEEEEvNS4_8identityESZ_S19_vS1A_EENS_8epilogue10collective6detail29Sm90TmaWarpSpecializedAdapterINS1D_15DefaultEpilogueISI_SJ_SJ_NS1C_6thread17LinearCombinationISI_Li1EffLNS1H_9ScaleType4KindE0ELNS_15FloatRoundStyleE2ESI_EENS1_15EpilogueDefaultEEEEEvvEEEEvNT_6ParamsE,@"STO_CUDA_ENTRY STV_DEFAULT"
_ZN7cutlass13device_kernelINS_4gemm6kernel13GemmUniversalIN4cute5tupleIJiiiiEEENS1_10collective13CollectiveMmaINS1_37MainloopSm90TmaGmmaWarpSpecializedFP8ILi15ENS5_IJNS4_1CILi1EEESB_SB_EEENS1_32KernelTmaWarpSpecializedPingpongEEENS5_IJNSA_ILi64EEENSA_ILi176EEESF_EEENS_12float_e4m3_tENS5_IJlSB_lEEESI_SJ_NS4_8TiledMMAINS4_8MMA_AtomIJNS4_4SM904GMMA30MMA_64x16x32_F32E4M3E4M3_SS_TNILNSN_7ScaleInE1ELSP_1EEEEEENS4_6LayoutISC_NS5_IJNSA_ILi0EEEST_ST_EEEEENS5_IJNS4_10UnderscoreESW_SW_EEEEENS4_13SM90_TMA_LOADENS4_14ComposedLayoutINS4_7SwizzleILi2ELi4ELi3EEENS4_18smem_ptr_flag_bitsILi8EEENSS_INS5_IJNSA_ILi8EEESF_EEENS5_IJSF_SB_EEEEEEEvNS4_8identityESZ_S19_vS1A_EENS_8epilogue10collective6detail29Sm90TmaWarpSpecializedAdapterINS1D_15DefaultEpilogueISI_SJ_SJ_NS1C_6thread17LinearCombinationISI_Li1EffLNS1H_9ScaleType4KindE0ELNS_15FloatRoundStyleE2ESI_EENS1_15EpilogueDefaultEEEEEvvEEEEvNT_6ParamsE:
[----:B------:R-:W-:Y:S01]  /*0000*/  LDC R1, c[0x0][0x28] ;  /* 0x00000a00ff017b82 */ /* 0x000fe20000000800 */
[----:B------:R-:W0:Y:S01]  /*0010*/  S2R R14, SR_TID.X ;  /* 0x00000000000e7919 */ /* 0x000e220000002100 */
[----:B------:R-:W-:Y:S01]  /*0020*/  ELECT P0, URZ, PT ;  /* 0x00000000003f782f */ /* 0x000fe20003800000 */
[----:B------:R-:W-:Y:S01]  /*0030*/  BSSY B0, `(.L_x_0) ;  /* 0x000000f000007945 */ /* 0x000fe20003800000 */
[--C-:B0-----:R-:W-:Y:S02]  /*0040*/  SHF.R.U32.HI R0, RZ, 0x5, R14.reuse ;  /* 0x00000005ff007819 */ /* 0x101fe4000001160e */
[----:B------:R-:W-:-:S03]  /*0050*/  SHF.R.U32.HI R4, RZ, 0x7, R14 ;  /* 0x00000007ff047819 */ /* 0x000fc6000001160e */
[----:B------:R-:W0:Y:S04]  /*0060*/  SHFL.IDX PT, R2, R0, RZ, 0x1f ;  /* 0x00001fff00027589 */ /* 0x000e2800000e0000 */
[----:B------:R1:W2:Y:S01]  /*0070*/  SHFL.IDX PT, R5, R4, RZ, 0x1f ;  /* 0x00001fff04057589 */ /* 0x0002a200000e0000 */
[----:B0-----:R-:W-:-:S13]  /*0080*/  ISETP.NE.OR P0, PT, R2, RZ, !P0 ;  /* 0x000000ff0200720c */ /* 0x001fda0004705670 */
[----:B-12---:R-:W-:Y:S05]  /*0090*/  @P0 BRA `(.L_x_1) ;  /* 0x0000000000200947 */ /* 0x006fea0003800000 */
[----:B------:R-:W-:Y:S02]  /*00a0*/  ULDC.64 UR4, c[0x0][0x198] ;  /* 0x0000660000047ab9 */ /* 0x000fe40000000a00 */
[----:B------:R-:W-:Y:S02]  /*00b0*/  UIADD3 UR6, UP0, UR4, 0xf0, URZ ;  /* 0x000000f004067890 */ /* 0x000fe4000ff1e03f */
[----:B------:R-:W-:Y:S02]  /*00c0*/  UIADD3 UR4, UP1, UR4, 0x1f0, URZ ;  /* 0x000001f004047890 */ /* 0x000fe4000ff3e03f */
[----:B------:R-:W-:Y:S02]  /*00d0*/  UIADD3.X UR7, URZ, UR5, URZ, UP0, !UPT ;  /* 0x000000053f077290 */ /* 0x000fe400087fe43f */
[----:B------:R-:W-:-:S07]  /*00e0*/  UIADD3.X UR5, URZ, UR5, URZ, UP1, !UPT ;  /* 0x000000053f057290 */ /* 0x000fce0008ffe43f */
[----:B------:R0:W-:Y:S02]  /*00f0*/  UTMACCTL.PF [UR6] ;  /* 0x00000000060079b9 */ /* 0x0001e40008040000 */
[----:B------:R0:W-:Y:S02]  /*0100*/  UTMACCTL.PF [UR4] ;  /* 0x00000000040079b9 */ /* 0x0001e40008040000 */
[----:B0-----:R-:W-:Y:S01]  /*0110*/  NOP ;  /* 0x0000000000007918 */ /* 0x001fe20000000000 */
.L_x_1:
[----:B------:R-:W-:Y:S05]  /*0120*/  BSYNC B0 ;  /* 0x0000000000007941 */ /* 0x000fea0003800000 */
.L_x_0:
[----:B------:R-:W0:Y:S02]  /*0130*/  SHFL.IDX PT, R3, R0, RZ, 0x1f ;  /* 0x00001fff00037589 */ /* 0x000e2400000e0000 */
[----:B0-----:R-:W-:-:S13]  /*0140*/  ISETP.NE.AND P0, PT, R3, RZ, PT ;  /* 0x000000ff0300720c */ /* 0x001fda0003f05270 */
[----:B------:R-:W-:Y:S05]  /*0150*/  @P0 BRA `(.L_x_2) ;  /* 0x0000000000bc0947 */ /* 0x000fea0003800000 */
[----:B------:R-:W-:Y:S01]  /*0160*/  ELECT P0, URZ, PT ;  /* 0x00000000003f782f */ /* 0x000fe20003800000 */
[----:B------:R-:W-:-:S12]  /*0170*/  BSSY B0, `(.L_x_2) ;  /* 0x000002d000007945 */ /* 0x000fd80003800000 */
[----:B------:R-:W-:Y:S05]  /*0180*/  @!P0 BRA `(.L_x_3) ;  /* 0x0000000000ac8947 */ /* 0x000fea0003800000 */
[----:B------:R-:W0:Y:S01]  /*0190*/  S2UR UR8, SR_CgaCtaId ;  /* 0x00000000000879c3 */ /* 0x000e220000008800 */
[----:B------:R-:W-:Y:S01]  /*01a0*/  UMOV UR4, 0x400 ;  /* 0x0000040000047882 */ /* 0x000fe20000000000 */
[----:B------:R-:W-:Y:S01]  /*01b0*/  UMOV UR5, 0x1 ;  /* 0x0000000100057882 */ /* 0x000fe20000000000 */
[----:B------:R-:W-:Y:S02]  /*01c0*/  UMOV UR6, 0x80 ;  /* 0x0000008000067882 */ /* 0x000fe40000000000 */
[----:B------:R-:W-:-:S04]  /*01d0*/  UIADD3 UR6, -UR6, 0x100000, URZ ;  /* 0x0010000006067890 */ /* 0x000fc8000fffe13f */
[----:B------:R-:W-:Y:S02]  /*01e0*/  USHF.L.U32 UR7, UR6, 0xb, URZ ;  /* 0x0000000b06077899 */ /* 0x000fe4000800063f */
[----:B------:R-:W-:Y:S02]  /*01f0*/  USHF.L.U32 UR6, UR6, 0x1, URZ ;  /* 0x0000000106067899 */ /* 0x000fe4000800063f */
[----:B0-----:R-:W-:Y:S02]  /*0200*/  ULEA UR8, UR8, UR4, 0x18 ;  /* 0x0000000408087291 */ /* 0x001fe4000f8ec03f */
[----:B------:R-:W-:-:S04]  /*0210*/  UIADD3 UR4, -UR5, 0x100000, URZ ;  /* 0x0010000005047890 */ /* 0x000fc8000fffe13f */
[----:B------:R-:W-:Y:S02]  /*0220*/  USHF.L.U32 UR5, UR4, 0xb, URZ ;  /* 0x0000000b04057899 */ /* 0x000fe4000800063f */
[----:B------:R-:W-:Y:S01]  /*0230*/  USHF.L.U32 UR4, UR4, 0x1, URZ ;  /* 0x0000000104047899 */ /* 0x000fe2000800063f */
[----:B------:R-:W0:Y:S11]  /*0240*/  FENCE.VIEW.ASYNC.S ;  /* 0x00000000000073c6 */ /* 0x000e360000000000 */
[----:B0-----:R0:W1:Y:S01]  /*0250*/  SYNCS.EXCH.64 URZ, [UR8], UR4 ;  /* 0x00000004083f75b2 */ /* 0x0010620008000100 */
[----:B------:R0:W2:Y:S01]  /*0260*/  SYNCS.EXCH.64 URZ, [UR8+0x78], UR6 ;  /* 0x00007806083f75b2 */ /* 0x0000a20008000100 */
[----:B------:R0:W3:Y:S01]  /*0270*/  SYNCS.EXCH.64 URZ, [UR8+0x8], UR4 ;  /* 0x00000804083f75b2 */ /* 0x0000e20008000100 */
[----:B------:R0:W4:Y:S01]  /*0280*/  SYNCS.EXCH.64 URZ, [UR8+0x80], UR6 ;  /* 0x00008006083f75b2 */ /* 0x0001220008000100 */
[----:B------:R0:W0:Y:S01]  /*0290*/  SYNCS.EXCH.64 URZ, [UR8+0x10], UR4 ;  /* 0x00001004083f75b2 */ /* 0x0000220008000100 */
        /* <DEDUP_REMOVED lines=25> */
[----:B-1234-:R-:W-:Y:S01]  /*0430*/  NOP ;  /* 0x0000000000007918 */ /* 0x01efe20000000000 */
.L_x_3:
[----:B0-----:R-:W-:Y:S05]  /*0440*/  BSYNC B0 ;  /* 0x0000000000007941 */ /* 0x001fea0003800000 */
.L_x_2:
[----:B------:R-:W0:Y:S01]  /*0450*/  SHFL.IDX PT, R6, R0, RZ, 0x1f ;  /* 0x00001fff00067589 */ /* 0x000e2200000e0000 */
[----:B------:R-:W-:Y:S01]  /*0460*/  ELECT P0, URZ, PT ;  /* 0x00000000003f782f */ /* 0x000fe20003800000 */
[----:B------:R-:W-:Y:S01]  /*0470*/  NOP ;  /* 0x0000000000007918 */ /* 0x000fe20000000000 */
[----:B------:R-:W-:Y:S01]  /*0480*/  ELECT P1, URZ, PT ;  /* 0x00000000003f782f */ /* 0x000fe20003820000 */
[----:B------:R-:W1:Y:S01]  /*0490*/  SHFL.IDX PT, R3, R0, RZ, 0x1f ;  /* 0x00001fff00037589 */ /* 0x000e6200000e0000 */
[----:B------:R-:W-:Y:S01]  /*04a0*/  UMOV UR4, 0x20 ;  /* 0x0000002000047882 */ /* 0x000fe20000000000 */
[----:B------:R-:W-:Y:S01]  /*04b0*/  UMOV UR11, 0x80 ;  /* 0x00000080000b7882 */ /* 0x000fe20000000000 */
[----:B------:R-:W-:Y:S01]  /*04c0*/  ULDC.64 UR12, c[0x0][0x598] ;  /* 0x00016600000c7ab9 */ /* 0x000fe20000000a00 */
[----:B------:R-:W2:Y:S01]  /*04d0*/  SHFL.IDX PT, R4, R4, RZ, 0x1f ;  /* 0x00001fff04047589 */ /* 0x000ea200000e0000 */
[----:B------:R-:W-:Y:S01]  /*04e0*/  NOP ;  /* 0x0000000000007918 */ /* 0x000fe20000000000 */
[C---:B------:R-:W-:Y:S01]  /*04f0*/  VIADD R34, R5.reuse, 0xffffffff ;  /* 0xffffffff05227836 */ /* 0x040fe20000000000 */
[----:B------:R-:W-:Y:S01]  /*0500*/  ULDC.64 UR24, c[0x0][0x208] ;  /* 0x0000820000187ab9 */ /* 0x000fe20000000a00 */
[----:B------:R-:W-:-:S03]  /*0510*/  ISETP.NE.AND P2, PT, R5, RZ, PT ;  /* 0x000000ff0500720c */ /* 0x000fc60003f45270 */
[----:B------:R-:W-:Y:S02]  /*0520*/  ISETP.GE.U32.AND P3, PT, R34, 0x2, PT ;  /* 0x000000022200780c */ /* 0x000fe40003f66070 */
[----:B0-----:R-:W-:Y:S02]  /*0530*/  ISETP.NE.OR P0, PT, R6, RZ, !P0 ;  /* 0x000000ff0600720c */ /* 0x001fe40004705670 */
[----:B-1----:R-:W-:Y:S02]  /*0540*/  ISETP.NE.OR P1, PT, R3, RZ, !P1 ;  /* 0x000000ff0300720c */ /* 0x002fe40004f25670 */
[----:B------:R-:W-:-:S04]  /*0550*/  SHF.R.S32.HI R3, RZ, 0x1f, R2 ;  /* 0x0000001fff037819 */ /* 0x000fc80000011402 */
[----:B------:R-:W-:-:S05]  /*0560*/  LEA.HI R3, R3, R2, RZ, 0x2 ;  /* 0x0000000203037211 */ /* 0x000fca00078f10ff */
[----:B------:R-:W-:Y:S01]  /*0570*/  VOTEU.ALL UP0, P0 ;  /* 0x00000000003f7886 */ /* 0x000fe20000000000 */
[----:B------:R-:W-:Y:S01]  /*0580*/  LOP3.LUT R3, R3, 0xfffffffc, RZ, 0xc0, !PT ;  /* 0xfffffffc03037812 */ /* 0x000fe200078ec0ff */
[----:B------:R-:W-:-:S03]  /*0590*/  VOTEU.ALL UP1, P1 ;  /* 0x00000000003f7886 */ /* 0x000fc60000820000 */
[----:B------:R-:W0:Y:S01]  /*05a0*/  @!UP0 S2UR UR7, SR_CgaCtaId ;  /* 0x00000000000789c3 */ /* 0x000e220000008800 */
[----:B------:R-:W-:Y:S01]  /*05b0*/  @!UP0 UMOV UR6, 0x400 ;  /* 0x0000040000068882 */ /* 0x000fe20000000000 */
[----:B------:R-:W-:-:S04]  /*05c0*/  @!UP0 UIADD3 UR4, -UR4, 0x100000, URZ ;  /* 0x0010000004048890 */ /* 0x000fc8000fffe13f */
[----:B------:R-:W-:Y:S02]  /*05d0*/  @!UP0 USHF.L.U32 UR5, UR4, 0xb, URZ ;  /* 0x0000000b04058899 */ /* 0x000fe4000800063f */
[----:B------:R-:W-:Y:S01]  /*05e0*/  @!UP0 USHF.L.U32 UR4, UR4, 0x1, URZ ;  /* 0x0000000104048899 */ /* 0x000fe2000800063f */
[----:B------:R-:W-:Y:S01]  /*05f0*/  IMAD.IADD R12, R2, 0x1, -R3 ;  /* 0x00000001020c7824 */ /* 0x000fe200078e0a03 */
[----:B------:R-:W-:Y:S01]  /*0600*/  @!UP1 UMOV UR9, 0x400 ;  /* 0x0000040000099882 */ /* 0x000fe20000000000 */
[----:B------:R-:W-:Y:S01]  /*0610*/  VOTEU.ALL UP2, P1 ;  /* 0x00000000003f7886 */ /* 0x000fe20000840000 */
[----:B------:R-:W-:Y:S01]  /*0620*/  VOTEU.ALL UP3, P1 ;  /* 0x00000000003f7886 */ /* 0x000fe20000860000 */
[----:B------:R-:W-:Y:S01]  /*0630*/  VOTEU.ALL UP4, P1 ;  /* 0x00000000003f7886 */ /* 0x000fe20000880000 */
[----:B------:R-:W1:Y:S01]  /*0640*/  @!UP1 S2UR UR10, SR_CgaCtaId ;  /* 0x00000000000a99c3 */ /* 0x000e620000008800 */
[----:B------:R-:W-:Y:S01]  /*0650*/  VOTEU.ALL UP5, P1 ;  /* 0x00000000003f7886 */ /* 0x000fe200008a0000 */
[----:B------:R-:W-:-:S02]  /*0660*/  ISETP.NE.U32.AND P1, PT, RZ, UR12, PT ;  /* 0x0000000cff007c0c */ /* 0x000fc4000bf25070 */
[----:B------:R-:W-:Y:S02]  /*0670*/  SHF.R.S32.HI R3, RZ, 0x1f, R14 ;  /* 0x0000001fff037819 */ /* 0x000fe4000001140e */
[----:B------:R-:W-:Y:S02]  /*0680*/  ISETP.NE.AND.EX P1, PT, RZ, UR13, PT, P1 ;  /* 0x0000000dff007c0c */ /* 0x000fe4000bf25310 */
[----:B------:R-:W-:-:S04]  /*0690*/  LEA.HI R3, R3, R14, RZ, 0x7 ;  /* 0x0000000e03037211 */ /* 0x000fc800078f38ff */
[----:B------:R-:W-:Y:S01]  /*06a0*/  LOP3.LUT R3, R3, 0xffffff80, RZ, 0xc0, !PT ;  /* 0xffffff8003037812 */ /* 0x000fe200078ec0ff */
[----:B0-----:R-:W-:-:S04]  /*06b0*/  @!UP0 ULEA UR8, UR7, UR6, 0x18 ;  /* 0x0000000607088291 */ /* 0x001fc8000f8ec03f */
[----:B------:R-:W-:Y:S01]  /*06c0*/  IMAD.IADD R13, R14, 0x1, -R3 ;  /* 0x000000010e0d7824 */ /* 0x000fe200078e0a03 */
[----:B------:R-:W-:-:S04]  /*06d0*/  @!UP1 UIADD3 UR6, -UR11, 0x100000, URZ ;  /* 0x001000000b069890 */ /* 0x000fc8000fffe13f */
[----:B------:R-:W-:Y:S02]  /*06e0*/  @!UP1 USHF.L.U32 UR7, UR6, 0xb, URZ ;  /* 0x0000000b06079899 */ /* 0x000fe4000800063f */
[----:B------:R-:W-:Y:S01]  /*06f0*/  @!UP1 USHF.L.U32 UR6, UR6, 0x1, URZ ;  /* 0x0000000106069899 */ /* 0x000fe2000800063f */
[----:B--2---:R-:W-:Y:S01]  /*0700*/  R2UR UR11, R4 ;  /* 0x00000000040b72ca */ /* 0x004fe200000e0000 */
[----:B------:R-:W-:Y:S01]  /*0710*/  VOTEU.ALL UP0, P0 ;  /* 0x00000000003f7886 */ /* 0x000fe20000000000 */
[----:B-1----:R-:W-:Y:S01]  /*0720*/  @!UP1 ULEA UR9, UR10, UR9, 0x18 ;  /* 0x000000090a099291 */ /* 0x002fe2000f8ec03f */
[----:B------:R-:W-:Y:S01]  /*0730*/  VOTEU.ALL UP1, P0 ;  /* 0x00000000003f7886 */ /* 0x000fe20000020000 */
[C---:B------:R-:W-:Y:S01]  /*0740*/  ISETP.NE.AND P0, PT, R12.reuse, 0x3, PT ;  /* 0x000000030c00780c */ /* 0x040fe20003f05270 */
[----:B------:R-:W0:Y:S02]  /*0750*/  FENCE.VIEW.ASYNC.S ;  /* 0x00000000000073c6 */ /* 0x000e240000000000 */
[----:B0-----:R0:W1:Y:S01]  /*0760*/  @!UP0 SYNCS.EXCH.64 URZ, [UR8+0x120], UR4 ;  /* 0x00012004083f85b2 */ /* 0x0010620008000100 */
[----:B------:R-:W-:-:S04]  /*0770*/  ISETP.EQ.OR P0, PT, R12, RZ, !P0 ;  /* 0x000000ff0c00720c */ /* 0x000fc80004702670 */
[----:B------:R-:W-:-:S04]  /*0780*/  ISETP.EQ.AND P0, PT, R5, RZ, P0 ;  /* 0x000000ff0500720c */ /* 0x000fc80000702270 */
[----:B------:R-:W-:-:S04]  /*0790*/  SEL R7, RZ, 0x1, !P0 ;  /* 0x00000001ff077807 */ /* 0x000fc80004000000 */
[----:B------:R-:W-:Y:S01]  /*07a0*/  SEL R7, R7, 0x2, P3 ;  /* 0x0000000207077807 */ /* 0x000fe20001800000 */
[----:B------:R0:W1:Y:S01]  /*07b0*/  @!UP1 SYNCS.EXCH.64 URZ, [UR8+0x128], UR4 ;  /* 0x00012804083f95b2 */ /* 0x0000620008000100 */
[----:B------:R-:W-:Y:S01]  /*07c0*/  NOP ;  /* 0x0000000000007918 */ /* 0x000fe20000000000 */
[----:B------:R0:W1:Y:S01]  /*07d0*/  @!UP2 SYNCS.EXCH.64 URZ, [UR9+0x100], UR6 ;  /* 0x00010006093fa5b2 */ /* 0x0000620008000100 */
[----:B------:R0:W1:Y:S01]  /*07e0*/  @!UP3 SYNCS.EXCH.64 URZ, [UR9+0x108], UR6 ;  /* 0x00010806093fb5b2 */ /* 0x0000620008000100 */
[----:B------:R0:W1:Y:S01]  /*07f0*/  @!UP4 SYNCS.EXCH.64 URZ, [UR9+0x110], UR6 ;  /* 0x00011006093fc5b2 */ /* 0x0000620008000100 */
[----:B------:R0:W1:Y:S01]  /*0800*/  @!UP5 SYNCS.EXCH.64 URZ, [UR9+0x118], UR6 ;  /* 0x00011806093fd5b2 */ /* 0x0000620008000100 */
[----:B------:R-:W-:Y:S01]  /*0810*/  NOP ;  /* 0x0000000000007918 */ /* 0x000fe20000000000 */
[----:B-1----:R-:W-:Y:S06]  /*0820*/  BAR.SYNC.DEFER_BLOCKING 0x0 ;  /* 0x0000000000007b1d */ /* 0x002fec0000010000 */
[----:B0-----:R-:W-:Y:S05]  /*0830*/  @!P1 BRA `(.L_x_4) ;  /* 0x00000000001c9947 */ /* 0x001fea0003800000 */
[----:B------:R-:W0:Y:S02]  /*0840*/  LDC.64 R2, c[0x0][0x598] ;  /* 0x00016600ff027b82 */ /* 0x000e240000000a00 */
[----:B0-----:R-:W2:Y:S02]  /*0850*/  LDG.E.64 R2, desc[UR24][R2.64] ;  /* 0x0000001802027981 */ /* 0x001ea4000c1e1b00 */
[----:B--2---:R-:W-:-:S04]  /*0860*/  ISETP.NE.U32.AND P0, PT, R2, RZ, PT ;  /* 0x000000ff0200720c */ /* 0x004fc80003f05070 */
[----:B------:R-:W-:-:S13]  /*0870*/  ISETP.NE.AND.EX P0, PT, R3, RZ, PT, P0 ;  /* 0x000000ff0300720c */ /* 0x000fda0003f05300 */
[----:B------:R-:W-:Y:S05]  /*0880*/  @!P0 BRA `(.L_x_4) ;  /* 0x0000000000088947 */ /* 0x000fea0003800000 */
[----:B------:R2:W5:Y:S01]  /*0890*/  LD.E R11, desc[UR24][R2.64] ;  /* 0x00000018020b7980 */ /* 0x000562000c101900 */
[----:B------:R-:W-:Y:S05]  /*08a0*/  BRA `(.L_x_5) ;  /* 0x0000000000207947 */ /* 0x000fea0003800000 */
.L_x_4:
[----:B------:R-:W-:Y:S02]  /*08b0*/  ULDC.64 UR4, c[0x0][0x588] ;  /* 0x0001620000047ab9 */ /* 0x000fe40000000a00 */
[----:B------:R-:W-:-:S04]  /*08c0*/  ISETP.NE.U32.AND P0, PT, RZ, UR4, PT ;  /* 0x00000004ff007c0c */ /* 0x000fc8000bf05070 */
[----:B------:R-:W-:-:S13]  /*08d0*/  ISETP.NE.AND.EX P0, PT, RZ, UR5, PT, P0 ;  /* 0x00000005ff007c0c */ /* 0x000fda000bf05300 */
[----:B------:R-:W-:Y:S05]  /*08e0*/  @!P0 BRA `(.L_x_6) ;  /* 0x00000000000c8947 */ /* 0x000fea0003800000 */
[----:B------:R-:W0:Y:S02]  /*08f0*/  LDC.64 R2, c[0x0][0x588] ;  /* 0x00016200ff027b82 */ /* 0x000e240000000a00 */
[----:B0-----:R0:W5:Y:S01]  /*0900*/  LDG.E R11, desc[UR24][R2.64] ;  /* 0x00000018020b7981 */ /* 0x001162000c1e1900 */
[----:B------:R-:W-:Y:S05]  /*0910*/  BRA `(.L_x_5) ;  /* 0x0000000000047947 */ /* 0x000fea0003800000 */
.L_x_6:
[----:B------:R-:W1:Y:S02]  /*0920*/  LDC R11, c[0x0][0x580] ;  /* 0x00016000ff0b7b82 */ /* 0x000e640000000800 */
.L_x_5:
[----:B------:R-:W-:Y:S02]  /*0930*/  ULDC.64 UR4, c[0x0][0x5a0] ;  /* 0x0001680000047ab9 */ /* 0x000fe40000000a00 */
[----:B------:R-:W-:-:S04]  /*0940*/  ISETP.NE.U32.AND P0, PT, RZ, UR4, PT ;  /* 0x00000004ff007c0c */ /* 0x000fc8000bf05070 */
[----:B------:R-:W-:-:S13]  /*0950*/  ISETP.NE.AND.EX P0, PT, RZ, UR5, PT, P0 ;  /* 0x00000005ff007c0c */ /* 0x000fda000bf05300 */
[----:B------:R-:W-:Y:S05]  /*0960*/  @!P0 BRA `(.L_x_7) ;  /* 0x00000000001c8947 */ /* 0x000fea0003800000 */
[----:B0-2---:R-:W0:Y:S02]  /*0970*/  LDC.64 R2, c[0x0][0x5a0] ;  /* 0x00016800ff027b82 */ /* 0x005e240000000a00 */
[----:B0-----:R-:W2:Y:S02]  /*0980*/  LDG.E.64 R2, desc[UR24][R2.64] ;  /* 0x0000001802027981 */ /* 0x001ea4000c1e1b00 */
[----:B--2---:R-:W-:-:S04]  /*0990*/  ISETP.NE.U32.AND P0, PT, R2, RZ, PT ;  /* 0x000000ff0200720c */ /* 0x004fc80003f05070 */
[----:B------:R-:W-:-:S13]  /*09a0*/  ISETP.NE.AND.EX P0, PT, R3, RZ, PT, P0 ;  /* 0x000000ff0300720c */ /* 0x000fda0003f05300 */
[----:B------:R-:W-:Y:S05]  /*09b0*/  @!P0 BRA `(.L_x_7) ;  /* 0x0000000000088947 */ /* 0x000fea0003800000 */
[----:B------:R0:W5:Y:S01]  /*09c0*/  LD.E R10, desc[UR24][R2.64] ;  /* 0x00000018020a7980 */ /* 0x000162000c101900 */
[----:B------:R-:W-:Y:S05]  /*09d0*/  BRA `(.L_x_8) ;  /* 0x0000000000207947 */ /* 0x000fea0003800000 */
.L_x_7:
[----:B------:R-:W-:Y:S02]  /*09e0*/  ULDC.64 UR4, c[0x0][0x590] ;  /* 0x0001640000047ab9 */ /* 0x000fe40000000a00 */
[----:B------:R-:W-:-:S04]  /*09f0*/  ISETP.NE.U32.AND P0, PT, RZ, UR4, PT ;  /* 0x00000004ff007c0c */ /* 0x000fc8000bf05070 */
[----:B------:R-:W-:-:S13]  /*0a00*/  ISETP.NE.AND.EX P0, PT, RZ, UR5, PT, P0 ;  /* 0x00000005ff007c0c */ /* 0x000fda000bf05300 */
[----:B------:R-:W-:Y:S05]  /*0a10*/  @!P0 BRA `(.L_x_9) ;  /* 0x00000000000c8947 */ /* 0x000fea0003800000 */
[----:B0-2---:R-:W0:Y:S02]  /*0a20*/  LDC.64 R2, c[0x0][0x590] ;  /* 0x00016400ff027b82 */ /* 0x005e240000000a00 */
[----:B0-----:R4:W5:Y:S01]  /*0a30*/  LDG.E R10, desc[UR24][R2.64] ;  /* 0x00000018020a7981 */ /* 0x001962000c1e1900 */
[----:B------:R-:W-:Y:S05]  /*0a40*/  BRA `(.L_x_8) ;  /* 0x0000000000047947 */ /* 0x000fea0003800000 */
.L_x_9:
[----:B------:R-:W3:Y:S02]  /*0a50*/  LDC R10, c[0x0][0x584] ;  /* 0x00016100ff0a7b82 */ /* 0x000ee40000000800 */
.L_x_8:
[----:B------:R-:W1:Y:S01]  /*0a60*/  LDC R0, c[0x0][0x65c] ;  /* 0x00019700ff007b82 */ /* 0x000e620000000800 */
[----:B------:R-:W0:Y:S01]  /*0a70*/  S2R R22, SR_CTAID.Y ;  /* 0x0000000000167919 */ /* 0x000e220000002600 */
[----:B------:R-:W-:Y:S01]  /*0a80*/  ULDC UR5, c[0x0][0x28c] ;  /* 0x0000a30000057ab9 */ /* 0x000fe20000000800 */
[----:B------:R-:W-:Y:S01]  /*0a90*/  ISETP.NE.AND P0, PT, R5, 0x2, PT ;  /* 0x000000020500780c */ /* 0x000fe20003f05270 */
[----:B------:R-:W-:Y:S01]  /*0aa0*/  UIADD3 UR5, UR5, 0x3f, URZ ;  /* 0x0000003f05057890 */ /* 0x000fe2000fffe03f */
[----:B------:R-:W3:Y:S01]  /*0ab0*/  S2R R16, SR_CTAID.X ;  /* 0x0000000000107919 */ /* 0x000ee20000002500 */
[----:B------:R-:W-:Y:S01]  /*0ac0*/  IMAD.MOV.U32 R17, RZ, RZ, RZ ;  /* 0x000000ffff117224 */ /* 0x000fe200078e00ff */
[----:B------:R-:W-:Y:S01]  /*0ad0*/  UMOV UR17, URZ ;  /* 0x0000003f00117c82 */ /* 0x000fe20008000000 */
[----:B------:R-:W-:Y:S01]  /*0ae0*/  USHF.R.S32.HI UR8, URZ, 0x1f, UR5 ;  /* 0x0000001f3f087899 */ /* 0x000fe20008011405 */
[----:B------:R-:W-:Y:S01]  /*0af0*/  UMOV UR4, URZ ;  /* 0x0000003f00047c82 */ /* 0x000fe20008000000 */
[----:B------:R-:W-:-:S02]  /*0b00*/  ULDC.64 UR12, c[0x0][0x650] ;  /* 0x00019400000c7ab9 */ /* 0x000fc40000000a00 */
[----:B------:R-:W-:Y:S01]  /*0b10*/  ULEA.HI UR8, UR8, UR5, URZ, 0x6 ;  /* 0x0000000508087291 */ /* 0x000fe2000f8f303f */
[----:B-1----:R-:W-:-:S13]  /*0b20*/  ISETP.NE.AND P3, PT, R0, 0x1, PT ;  /* 0x000000010000780c */ /* 0x002fda0003f65270 */
[----:B------:R-:W3:Y:S01]  /*0b30*/  @P3 LDC R15, c[0x0][0x10] ;  /* 0x00000400ff0f3b82 */ /* 0x000ee20000000800 */
[----:B0-2-4-:R-:W-:Y:S02]  /*0b40*/  @P3 IMAD.MOV.U32 R2, RZ, RZ, R22 ;  /* 0x000000ffff023224 */ /* 0x015fe400078e0016 */
[----:B------:R-:W-:Y:S02]  /*0b50*/  @P3 IMAD.MOV.U32 R3, RZ, RZ, RZ ;  /* 0x000000ffff033224 */ /* 0x000fe400078e00ff */
[----:B------:R-:W-:-:S03]  /*0b60*/  @P3 IMAD.MOV.U32 R5, RZ, RZ, RZ ;  /* 0x000000ffff053224 */ /* 0x000fc600078e00ff */
[----:B------:R-:W0:Y:S01]  /*0b70*/  @!P3 LDC R9, c[0x0][0xc] ;  /* 0x00000300ff09bb82 */ /* 0x000e220000000800 */
[----:B------:R-:W-:Y:S01]  /*0b80*/  ULDC UR6, c[0x0][0xc] ;  /* 0x0000030000067ab9 */ /* 0x000fe20000000800 */
[----:B------:R-:W-:Y:S02]  /*0b90*/  ULDC UR7, c[0x0][0x10] ;  /* 0x0000040000077ab9 */ /* 0x000fe40000000800 */
[----:B------:R-:W-:-:S04]  /*0ba0*/  UIMAD.WIDE.U32 UR6, UR6, UR7, URZ ;  /* 0x00000007060672a5 */ /* 0x000fc8000f8e003f */
[----:B------:R-:W1:Y:S01]  /*0bb0*/  LDC R8, c[0x0][0x14] ;  /* 0x00000500ff087b82 */ /* 0x000e620000000800 */
[----:B---3--:R-:W-:-:S04]  /*0bc0*/  @P3 IMAD.WIDE.U32 R2, R16, R15, R2 ;  /* 0x0000000f10023225 */ /* 0x008fc800078e0002 */
[----:B------:R-:W-:Y:S02]  /*0bd0*/  @P3 IMAD.IADD R3, R3, 0x1, R5 ;  /* 0x0000000103033824 */ /* 0x000fe400078e0205 */
[----:B0-----:R-:W-:-:S04]  /*0be0*/  @!P3 IMAD.WIDE.U32 R4, R9, R22, R16 ;  /* 0x000000160904b225 */ /* 0x001fc800078e0010 */
[----:B------:R-:W-:Y:S02]  /*0bf0*/  @!P3 IMAD.MOV.U32 R2, RZ, RZ, R4 ;  /* 0x000000ffff02b224 */ /* 0x000fe400078e0004 */
[----:B------:R-:W-:Y:S02]  /*0c00*/  @!P3 IMAD.MOV.U32 R3, RZ, RZ, R5 ;  /* 0x000000ffff03b224 */ /* 0x000fe400078e0005 */
[C---:B-1----:R-:W-:Y:S02]  /*0c10*/  IMAD R15, R8.reuse, UR7, RZ ;  /* 0x00000007080f7c24 */ /* 0x042fe4000f8e02ff */
[----:B------:R-:W-:Y:S01]  /*0c20*/  IMAD.WIDE.U32 R8, R8, UR6, RZ ;  /* 0x0000000608087c25 */ /* 0x000fe2000f8e00ff */
[----:B------:R-:W-:-:S03]  /*0c30*/  USHF.R.S32.HI UR6, URZ, 0x6, UR8 ;  /* 0x000000063f067899 */ /* 0x000fc60008011408 */
[----:B------:R-:W-:Y:S01]  /*0c40*/  IMAD.IADD R0, R9, 0x1, R15 ;  /* 0x0000000109007824 */ /* 0x000fe200078e020f */
[----:B------:R-:W-:Y:S08]  /*0c50*/  @P0 BRA `(.L_x_10) ;  /* 0x0000000000200947 */ /* 0x000ff00003800000 */
[----:B------:R-:W-:Y:S01]  /*0c60*/  UISETP.GE.U32.AND UP0, UPT, UR6, 0xf, UPT ;  /* 0x0000000f0600788c */ /* 0x000fe2000bf06070 */
[----:B------:R-:W-:Y:S01]  /*0c70*/  IADD3 R2, P0, R2, R8, RZ ;  /* 0x0000000802027210 */ /* 0x000fe20007f1e0ff */
[----:B------:R-:W-:-:S04]  /*0c80*/  UIMAD.WIDE.U32 UR4, UR6, -0x77777777, URZ ;  /* 0x88888889060478a5 */ /* 0x000fc8000f8e003f */
[----:B------:R-:W-:Y:S01]  /*0c90*/  USHF.R.U32.HI UR5, URZ, 0x3, UR5 ;  /* 0x000000033f057899 */ /* 0x000fe20008011605 */
[----:B------:R-:W-:Y:S02]  /*0ca0*/  IMAD.X R3, R0, 0x1, R3, P0 ;  /* 0x0000000100037824 */ /* 0x000fe400000e0603 */
[----:B------:R-:W-:Y:S01]  /*0cb0*/  UMOV UR4, URZ ;  /* 0x0000003f00047c82 */ /* 0x000fe20008000000 */
[----:B------:R-:W-:Y:S02]  /*0cc0*/  UIMAD UR17, UR5, -0xf, UR6 ;  /* 0xfffffff1051178a4 */ /* 0x000fe4000f8e0206 */
[----:B------:R-:W-:-:S12]  /*0cd0*/  @UP0 ULOP3.LUT UR4, UR5, 0x1, URZ, 0xc0, !UPT ;  /* 0x0000000105040892 */ /* 0x000fd8000f8ec03f */
.L_x_10:
[----:B------:R-:W-:Y:S01]  /*0ce0*/  ISETP.GE.U32.AND P0, PT, R2, UR12, PT ;  /* 0x0000000c02007c0c */ /* 0x000fe2000bf06070 */
[----:B------:R-:W-:Y:S01]  /*0cf0*/  IMAD.MOV.U32 R6, RZ, RZ, -0x1 ;  /* 0xffffffffff067424 */ /* 0x000fe200078e00ff */
[----:B------:R-:W-:Y:S01]  /*0d00*/  PRMT R15, RZ, 0x7610, R15 ;  /* 0x00007610ff0f7816 */ /* 0x000fe2000000000f */
[----:B------:R-:W-:Y:S01]  /*0d10*/  IMAD.MOV.U32 R5, RZ, RZ, -0x1 ;  /* 0xffffffffff057424 */ /* 0x000fe200078e00ff */
[----:B------:R-:W-:Y:S01]  /*0d20*/  ISETP.GE.U32.AND.EX P0, PT, R3, UR13, PT, P0 ;  /* 0x0000000d03007c0c */ /* 0x000fe2000bf06100 */
[----:B------:R-:W-:-:S12]  /*0d30*/  IMAD.MOV.U32 R4, RZ, RZ, -0x1 ;  /* 0xffffffffff047424 */ /* 0x000fd800078e00ff */
[----:B------:R-:W-:Y:S05]  /*0d40*/  @P0 BRA `(.L_x_11) ;  /* 0x00000004005c0947 */ /* 0x000fea0003800000 */
[----:B------:R-:W0:Y:S01]  /*0d50*/  LDC.64 R24, c[0x0][0x628] ;  /* 0x00018a00ff187b82 */ /* 0x000e220000000a00 */
[----:B------:R-:W-:Y:S02]  /*0d60*/  IMAD.MOV.U32 R4, RZ, RZ, R2 ;  /* 0x000000ffff047224 */ /* 0x000fe400078e0002 */
[----:B------:R-:W-:-:S05]  /*0d70*/  IMAD.MOV.U32 R5, RZ, RZ, R3 ;  /* 0x000000ffff057224 */ /* 0x000fca00078e0003 */
[----:B------:R-:W1:Y:S08]  /*0d80*/  LDC R6, c[0x0][0x630] ;  /* 0x00018c00ff067b82 */ /* 0x000e700000000800 */
[----:B------:R-:W2:Y:S01]  /*0d90*/  LDC.64 R26, c[0x0][0x620] ;  /* 0x00018800ff1a7b82 */ /* 0x000ea20000000a00 */
[----:B0-----:R-:W-:-:S04]  /*0da0*/  ISETP.NE.U32.AND P0, PT, R24, RZ, PT ;  /* 0x000000ff1800720c */ /* 0x001fc80003f05070 */
[----:B------:R-:W-:-:S13]  /*0db0*/  ISETP.NE.AND.EX P0, PT, R25, RZ, PT, P0 ;  /* 0x000000ff1900720c */ /* 0x000fda0003f05300 */
[----:B-12---:R-:W-:Y:S05]  /*0dc0*/  @!P0 BRA `(.L_x_12) ;  /* 0x0000000000288947 */ /* 0x006fea0003800000 */
[----:B------:R-:W0:Y:S02]  /*0dd0*/  LDC R15, c[0x0][0x634] ;  /* 0x00018d00ff0f7b82 */ /* 0x000e240000000800 */
[----:B0-----:R-:W-:-:S05]  /*0de0*/  IADD3 R15, P0, R2, R15, RZ ;  /* 0x0000000f020f7210 */ /* 0x001fca0007f1e0ff */
[----:B------:R-:W-:-:S04]  /*0df0*/  IMAD.X R23, RZ, RZ, R3, P0 ;  /* 0x000000ffff177224 */ /* 0x000fc800000e0603 */
[----:B------:R-:W-:-:S04]  /*0e00*/  IMAD.WIDE.U32 R4, R23, R24, RZ ;  /* 0x0000001817047225 */ /* 0x000fc800078e00ff */
[----:B------:R-:W-:-:S04]  /*0e10*/  IMAD.WIDE.U32 R18, P0, R15, R25, R4 ;  /* 0x000000190f127225 */ /* 0x000fc80007800004 */
[----:B------:R-:W-:-:S04]  /*0e20*/  IMAD.WIDE.U32 R4, R15, R24, RZ ;  /* 0x000000180f047225 */ /* 0x000fc800078e00ff */
[----:B------:R-:W-:Y:S01]  /*0e30*/  IMAD.X R21, RZ, RZ, RZ, P0 ;  /* 0x000000ffff157224 */ /* 0x000fe200000e06ff */
[----:B------:R-:W-:Y:S01]  /*0e40*/  IADD3 RZ, P0, R5, R18, RZ ;  /* 0x0000001205ff7210 */ /* 0x000fe20007f1e0ff */
[----:B------:R-:W-:-:S04]  /*0e50*/  IMAD.MOV.U32 R20, RZ, RZ, R19 ;  /* 0x000000ffff147224 */ /* 0x000fc800078e0013 */
[----:B------:R-:W-:-:S08]  /*0e60*/  IMAD.WIDE.U32.X R4, R23, R25, R20, P0 ;  /* 0x0000001917047225 */ /* 0x000fd000000e0414 */
.L_x_12:
[-CC-:B------:R-:W-:Y:S01]  /*0e70*/  SHF.R.U64 R33, R4, R6.reuse, R5.reuse ;  /* 0x0000000604217219 */ /* 0x180fe20000001205 */
[----:B------:R-:W0:Y:S01]  /*0e80*/  LDC.64 R28, c[0x0][0x640] ;  /* 0x00019000ff1c7b82 */ /* 0x000e220000000a00 */
[----:B------:R-:W-:Y:S01]  /*0e90*/  SHF.R.U32.HI R5, RZ, R6, R5 ;  /* 0x00000006ff057219 */ /* 0x000fe20000011605 */
[----:B------:R-:W-:Y:S01]  /*0ea0*/  ULDC UR5, c[0x0][0x150] ;  /* 0x0000540000057ab9 */ /* 0x000fe20000000800 */
[----:B------:R-:W-:Y:S02]  /*0eb0*/  IADD3 R17, P0, RZ, -R33, RZ ;  /* 0x80000021ff117210 */ /* 0x000fe40007f1e0ff */
[----:B------:R-:W-:-:S03]  /*0ec0*/  I2FP.F32.U32 R4, R16 ;  /* 0x0000001000047245 */ /* 0x000fc60000201000 */
[----:B------:R-:W-:Y:S01]  /*0ed0*/  IMAD.X R19, RZ, RZ, ~R5, P0 ;  /* 0x000000ffff137224 */ /* 0x000fe200000e0e05 */
[----:B------:R-:W1:Y:S01]  /*0ee0*/  LDC R20, c[0x0][0x618] ;  /* 0x00018600ff147b82 */ /* 0x000e620000000800 */
[----:B------:R-:W-:Y:S01]  /*0ef0*/  FMUL R6, R4, UR5 ;  /* 0x0000000504067c20 */ /* 0x000fe20008400000 */
[----:B------:R-:W-:Y:S01]  /*0f00*/  IMAD.WIDE.U32 R4, R17, R26, R2 ;  /* 0x0000001a11047225 */ /* 0x000fe200078e0002 */
[----:B------:R-:W-:-:S03]  /*0f10*/  ULDC UR5, c[0x0][0x154] ;  /* 0x0000550000057ab9 */ /* 0x000fc60000000800 */
[----:B------:R-:W-:Y:S01]  /*0f20*/  IMAD R18, R19, R26, RZ ;  /* 0x0000001a13127224 */ /* 0x000fe200078e02ff */
[----:B------:R-:W2:Y:S01]  /*0f30*/  F2I.U32.TRUNC.NTZ R6, R6 ;  /* 0x0000000600067305 */ /* 0x000ea2000020f000 */
[----:B------:R-:W3:Y:S01]  /*0f40*/  LDC R15, c[0x0][0x144] ;  /* 0x00005100ff0f7b82 */ /* 0x000ee20000000800 */
[----:B------:R-:W-:Y:S02]  /*0f50*/  IMAD.MOV.U32 R19, RZ, RZ, -0x1 ;  /* 0xffffffffff137424 */ /* 0x000fe400078e00ff */
[----:B------:R-:W-:-:S04]  /*0f60*/  IMAD R17, R17, R27, R18 ;  /* 0x0000001b11117224 */ /* 0x000fc800078e0212 */
[----:B------:R-:W-:Y:S01]  /*0f70*/  IMAD.IADD R17, R5, 0x1, R17 ;  /* 0x0000000105117824 */ /* 0x000fe200078e0211 */
[----:B------:R-:W4:Y:S01]  /*0f80*/  LDC R26, c[0x0][0x608] ;  /* 0x00018200ff1a7b82 */ /* 0x000f220000000800 */
[----:B0-----:R-:W-:-:S04]  /*0f90*/  ISETP.NE.U32.AND P0, PT, R28, RZ, PT ;  /* 0x000000ff1c00720c */ /* 0x001fc80003f05070 */
[----:B------:R-:W-:Y:S01]  /*0fa0*/  ISETP.NE.AND.EX P0, PT, R29, RZ, PT, P0 ;  /* 0x000000ff1d00720c */ /* 0x000fe20003f05300 */
[----:B--2---:R-:W-:Y:S02]  /*0fb0*/  IMAD.MOV R5, RZ, RZ, -R6 ;  /* 0x000000ffff057224 */ /* 0x004fe400078e0a06 */
[----:B------:R-:W0:Y:S01]  /*0fc0*/  LDC R18, c[0x0][0x658] ;  /* 0x00019600ff127b82 */ /* 0x000e220000000800 */
[-CC-:B-1----:R-:W-:Y:S02]  /*0fd0*/  SHF.R.U64 R24, R4, R20.reuse, R17.reuse ;  /* 0x0000001404187219 */ /* 0x182fe40000001211 */
[----:B------:R-:W-:Y:S02]  /*0fe0*/  SHF.R.U32.HI R17, RZ, R20, R17 ;  /* 0x00000014ff117219 */ /* 0x000fe40000011611 */
[----:B------:R-:W-:-:S03]  /*0ff0*/  I2FP.F32.U32 R4, R22 ;  /* 0x0000001600047245 */ /* 0x000fc60000201000 */
[----:B------:R-:W1:Y:S01]  /*1000*/  LDC R23, c[0x0][0x148] ;  /* 0x00005200ff177b82 */ /* 0x000e620000000800 */
[----:B---3--:R-:W-:Y:S02]  /*1010*/  IMAD R6, R15, R5, R16 ;  /* 0x000000050f067224 */ /* 0x008fe400078e0210 */
[----:B------:R-:W-:-:S04]  /*1020*/  FMUL R5, R4, UR5 ;  /* 0x0000000504057c20 */ /* 0x000fc80008400000 */
[----:B------:R2:W3:Y:S01]  /*1030*/  F2I.U32.TRUNC.NTZ R21, R5 ;  /* 0x0000000500157305 */ /* 0x0004e2000020f000 */
[----:B------:R-:W1:Y:S01]  /*1040*/  LDC R27, c[0x0][0x600] ;  /* 0x00018000ff1b7b82 */ /* 0x000e620000000800 */
[-CC-:B----4-:R-:W-:Y:S02]  /*1050*/  SHF.R.U64 R35, R24, R26.reuse, R17.reuse ;  /* 0x0000001a18237219 */ /* 0x190fe40000001211 */
[----:B------:R-:W-:Y:S01]  /*1060*/  SHF.R.U32.HI R15, RZ, R26, R17 ;  /* 0x0000001aff0f7219 */ /* 0x000fe20000011611 */
[----:B------:R-:W-:-:S04]  /*1070*/  IMAD.MOV.U32 R17, RZ, RZ, 0x1 ;  /* 0x00000001ff117424 */ /* 0x000fc800078e00ff */
[----:B------:R-:W4:Y:S01]  /*1080*/  LDC R30, c[0x0][0x648] ;  /* 0x00019200ff1e7b82 */ /* 0x000f220000000800 */
[-C--:B0-----:R-:W-:Y:S02]  /*1090*/  SHF.L.U32 R4, R19, R18.reuse, RZ ;  /* 0x0000001213047219 */ /* 0x081fe400000006ff */
[-CC-:B------:R-:W-:Y:S02]  /*10a0*/  SHF.R.U64 R26, R35, R18.reuse, R15.reuse ;  /* 0x00000012231a7219 */ /* 0x180fe4000000120f */
[----:B------:R-:W-:Y:S02]  /*10b0*/  SHF.R.U32.HI R25, RZ, R18, R15 ;  /* 0x00000012ff197219 */ /* 0x000fe4000001160f */
[----:B------:R-:W-:Y:S01]  /*10c0*/  LOP3.LUT R20, RZ, R4, RZ, 0x33, !PT ;  /* 0x00000004ff147212 */ /* 0x000fe200078e33ff */
[----:B------:R-:W0:Y:S01]  /*10d0*/  LDC R31, c[0x0][0x638] ;  /* 0x00018e00ff1f7b82 */ /* 0x000e220000000800 */
[----:B------:R-:W-:Y:S01]  /*10e0*/  SHF.L.U32 R15, R17, R18, RZ ;  /* 0x00000012110f7219 */ /* 0x000fe200000006ff */
[----:B------:R-:W-:-:S02]  /*10f0*/  IMAD.MOV.U32 R4, RZ, RZ, R26 ;  /* 0x000000ffff047224 */ /* 0x000fc400078e001a */
[----:B--2---:R-:W-:-:S04]  /*1100*/  IMAD.MOV.U32 R5, RZ, RZ, R25 ;  /* 0x000000ffff057224 */ /* 0x004fc800078e0019 */
[----:B------:R-:W2:Y:S01]  /*1110*/  LDC R32, c[0x0][0x610] ;  /* 0x00018400ff207b82 */ /* 0x000ea20000000800 */
[----:B---3--:R-:W-:Y:S05]  /*1120*/  @!P0 BRA `(.L_x_13) ;  /* 0x0000000000288947 */ /* 0x008fea0003800000 */
[----:B------:R-:W3:Y:S02]  /*1130*/  LDC R19, c[0x0][0x64c] ;  /* 0x00019300ff137b82 */ /* 0x000ee40000000800 */
[----:B---3--:R-:W-:-:S05]  /*1140*/  IADD3 R19, P0, R26, R19, RZ ;  /* 0x000000131a137210 */ /* 0x008fca0007f1e0ff */
        /* <DEDUP_REMOVED lines=8> */
.L_x_13:
[----:B----4-:R-:W-:Y:S01]  /*11d0*/  SHF.R.U64 R4, R4, R30, R5 ;  /* 0x0000001e04047219 */ /* 0x010fe20000001205 */
[----:B-1----:R-:W-:Y:S01]  /*11e0*/  VIADD R5, R27, 0xffffffff ;  /* 0xffffffff1b057836 */ /* 0x002fe20000000000 */
[----:B------:R-:W-:Y:S01]  /*11f0*/  LOP3.LUT R20, R35, R20, RZ, 0xc0, !PT ;  /* 0x0000001423147212 */ /* 0x000fe200078ec0ff */
[----:B------:R-:W-:Y:S02]  /*1200*/  IMAD.MOV R21, RZ, RZ, -R21 ;  /* 0x000000ffff157224 */ /* 0x000fe400078e0a15 */
[----:B------:R-:W-:Y:S01]  /*1210*/  IMAD.MOV R16, RZ, RZ, -R4 ;  /* 0x000000ffff107224 */ /* 0x000fe200078e0a04 */
[----:B------:R-:W-:Y:S01]  /*1220*/  LOP3.LUT R5, R24, R5, RZ, 0xc0, !PT ;  /* 0x0000000518057212 */ /* 0x000fe200078ec0ff */
[----:B------:R-:W-:Y:S02]  /*1230*/  IMAD R15, R15, R4, R20 ;  /* 0x000000040f0f7224 */ /* 0x000fe400078e0214 */
[----:B------:R-:W-:Y:S02]  /*1240*/  @P3 IMAD R6, R23, R21, R22 ;  /* 0x0000001517063224 */ /* 0x000fe400078e0216 */
[----:B0-----:R-:W-:-:S02]  /*1250*/  IMAD R4, R16, R31, R26 ;  /* 0x0000001f10047224 */ /* 0x001fc400078e021a */
[----:B--2---:R-:W-:Y:S02]  /*1260*/  IMAD R6, R15, R32, R6 ;  /* 0x000000200f067224 */ /* 0x004fe400078e0206 */
[----:B------:R-:W-:Y:S02]  /*1270*/  IMAD R17, R4, R27, R5 ;  /* 0x0000001b04117224 */ /* 0x000fe400078e0205 */
[----:B------:R-:W-:Y:S02]  /*1280*/  IMAD.MOV.U32 R15, RZ, RZ, 0x1 ;  /* 0x00000001ff0f7424 */ /* 0x000fe400078e00ff */
[----:B------:R-:W-:Y:S01]  /*1290*/  IMAD.MOV.U32 R4, RZ, RZ, R33 ;  /* 0x000000ffff047224 */ /* 0x000fe200078e0021 */
[----:B------:R-:W-:Y:S02]  /*12a0*/  SEL R5, R17, R6, !P3 ;  /* 0x0000000611057207 */ /* 0x000fe40005800000 */
[----:B------:R-:W-:-:S07]  /*12b0*/  SEL R6, R6, R17, !P3 ;  /* 0x0000001106067207 */ /* 0x000fce0005800000 */
.L_x_11:
[----:B------:R-:W-:Y:S05]  /*12c0*/  @!P2 BRA `(.L_x_14) ;  /* 0x0000009c004ca947 */ /* 0x000fea0003800000 */
[----:B------:R-:W-:-:S13]  /*12d0*/  ISETP.GT.U32.AND P0, PT, R34, 0x1, PT ;  /* 0x000000012200780c */ /* 0x000fda0003f04070 */
[----:B------:R-:W-:Y:S05]  /*12e0*/  @P0 EXIT ;  /* 0x000000000000094d */ /* 0x000fea0003800000 */
.L_x_15:
[----:B------:R-:W-:-:S08]  /*12f0*/  NOP ;  /* 0x0000000000007918 */ /* 0x000fd00000000000 */
[----:B------:R-:W0:Y:S02]  /*1300*/  USETMAXREG.TRY_ALLOC.CTAPOOL UP0, 0xe8 ;  /* 0x000000e8000079c8 */ /* 0x000e240008000600 */
[----:B0-----:R-:W-:-:S13]  /*1310*/  PLOP3.LUT P0, PT, PT, PT, UP0, 0x80, 0x0 ;  /* 0x000000000000781c */ /* 0x001fda0003f0f008 */
[----:B------:R-:W-:Y:S05]  /*1320*/  @!P0 BRA `(.L_x_15) ;  /* 0xfffffffc00f08947 */ /* 0x000fea000383ffff */
[----:B------:R-:W-:-:S13]  /*1330*/  LOP3.LUT P0, RZ, R15, 0xff, RZ, 0xc0, !PT ;  /* 0x000000ff0fff7812 */ /* 0x000fda000780c0ff */
[----:B------:R-:W-:Y:S05]  /*1340*/  @!P0 EXIT ;  /* 0x000000000000894d */ /* 0x000fea0003800000 */
[----:B------:R-:W0:Y:S01]  /*1350*/  S2UR UR5, SR_CgaCtaId ;  /* 0x00000000000579c3 */ /* 0x000e220000008800 */
[----:B------:R-:W-:Y:S01]  /*1360*/  SHF.R.S32.HI R12, RZ, 0x1f, R13 ;  /* 0x0000001fff0c7819 */ /* 0x000fe2000001140d */
[----:B------:R-:W-:Y:S01]  /*1370*/  UIADD3 UR9, UR11, -0x1, URZ ;  /* 0xffffffff0b097890 */ /* 0x000fe2000fffe03f */
[----:B------:R-:W-:Y:S01]  /*1380*/  LOP3.LUT R199, R7, 0x1, RZ, 0xfc, !PT ;  /* 0x0000000107c77812 */ /* 0x000fe200078efcff */
[----:B------:R-:W-:Y:S01]  /*1390*/  UMOV UR8, 0x400 ;  /* 0x0000040000087882 */ /* 0x000fe20000000000 */
[CC--:B------:R-:W-:Y:S01]  /*13a0*/  LEA.HI R14, R12.reuse, R13.reuse, RZ, 0x2 ;  /* 0x0000000d0c0e7211 */ /* 0x0c0fe200078f10ff */
[----:B------:R-:W-:Y:S01]  /*13b0*/  UISETP.LT.AND UP0, UPT, UR6, 0x1, UPT ;  /* 0x000000010600788c */ /* 0x000fe2000bf01270 */
[----:B------:R-:W-:Y:S01]  /*13c0*/  LEA.HI R12, R12, R13, RZ, 0x5 ;  /* 0x0000000d0c0c7211 */ /* 0x000fe200078f28ff */
[----:B------:R-:W-:Y:S01]  /*13d0*/  USHF.L.U32 UR7, UR6, 0x1, URZ ;  /* 0x0000000106077899 */ /* 0x000fe2000800063f */
[--C-:B------:R-:W-:Y:S01]  /*13e0*/  SHF.R.S32.HI R16, RZ, 0x2, R14.reuse ;  /* 0x00000002ff107819 */ /* 0x100fe2000001140e */
[----:B------:R-:W-:Y:S01]  /*13f0*/  USEL UR10, UR6, 0x1, UP0 ;  /* 0x00000001060a7887 */ /* 0x000fe20008000000 */
[----:B------:R-:W-:Y:S01]  /*1400*/  SHF.R.S32.HI R15, RZ, 0x1f, R14 ;  /* 0x0000001fff0f7819 */ /* 0x000fe2000001140e */
[----:B------:R-:W-:Y:S01]  /*1410*/  UISETP.NE.AND UP0, UPT, UR9, URZ, UPT ;  /* 0x0000003f0900728c */ /* 0x000fe2000bf05270 */
[----:B------:R-:W-:Y:S01]  /*1420*/  LOP3.LUT R14, R14, 0xfffffffc, RZ, 0xc0, !PT ;  /* 0xfffffffc0e0e7812 */ /* 0x000fe200078ec0ff */
[----:B------:R-:W-:Y:S01]  /*1430*/  UIADD3 UR10, -UR10, UR6, URZ ;  /* 0x000000060a0a7290 */ /* 0x000fe2000fffe13f */
[----:B------:R-:W-:Y:S01]  /*1440*/  LEA.HI R15, R15, R16, RZ, 0x3 ;  /* 0x000000100f0f7211 */ /* 0x000fe200078f18ff */
[----:B------:R-:W-:-:S02]  /*1450*/  USEL UR14, URZ, 0x1, UP0 ;  /* 0x000000013f0e7887 */ /* 0x000fc40008000000 */
[----:B------:R-:W-:Y:S01]  /*1460*/  IMAD.IADD R14, R13, 0x1, -R14 ;  /* 0x000000010d0e7824 */ /* 0x000fe200078e0a0e */
[----:B------:R-:W-:-:S03]  /*1470*/  LOP3.LUT R15, R15, 0xfffffff8, RZ, 0xc0, !PT ;  /* 0xfffffff80f0f7812 */ /* 0x000fc600078ec0ff */
[----:B------:R-:W-:Y:S01]  /*1480*/  IMAD.U32 R201, RZ, RZ, UR14 ;  /* 0x0000000effc97e24 */ /* 0x000fe2000f8e00ff */
[----:B0-----:R-:W-:Y:S01]  /*1490*/  ULEA UR8, UR5, UR8, 0x18 ;  /* 0x0000000805087291 */ /* 0x001fe2000f8ec03f */
[----:B------:R-:W-:Y:S01]  /*14a0*/  IMAD.IADD R16, R16, 0x1, -R15 ;  /* 0x0000000110107824 */ /* 0x000fe200078e0a0f */
[----:B------:R-:W-:Y:S01]  /*14b0*/  USHF.L.U32 UR5, UR9, 0x3, URZ ;  /* 0x0000000309057899 */ /* 0x000fe2000800063f */
[----:B------:R-:W-:Y:S01]  /*14c0*/  SHF.R.S32.HI R15, RZ, 0x5, R12 ;  /* 0x00000005ff0f7819 */ /* 0x000fe2000001140c */
[----:B------:R-:W-:Y:S02]  /*14d0*/  UIADD3 UR9, UR8, 0x100, URZ ;  /* 0x0000010008097890 */ /* 0x000fe4000fffe03f */
[----:B------:R-:W-:Y:S01]  /*14e0*/  ULOP3.LUT UR5, UR5, 0x8, URZ, 0xc0, !UPT ;  /* 0x0000000805057892 */ /* 0x000fe2000f8ec03f */
[--C-:B------:R-:W-:Y:S01]  /*14f0*/  SHF.R.S32.HI R17, RZ, 0x1f, R16.reuse ;  /* 0x0000001fff117819 */ /* 0x100fe20000011410 */
[----:B------:R-:W-:Y:S01]  /*1500*/  IMAD R18, R15, -0x10, -R16 ;  /* 0xfffffff00f127824 */ /* 0x000fe200078e0a10 */
[----:B------:R-:W-:-:S02]  /*1510*/  ULEA UR11, UR11, UR9, 0x3 ;  /* 0x000000090b0b7291 */ /* 0x000fc4000f8e183f */
[----:B------:R-:W-:Y:S01]  /*1520*/  ULOP3.LUT UR12, UR5, 0x8, URZ, 0x3c, !UPT ;  /* 0x00000008050c7892 */ /* 0x000fe2000f8e3c3f */
[----:B------:R-:W-:Y:S01]  /*1530*/  IMAD.WIDE R12, R15, 0x10, R16 ;  /* 0x000000100f0c7825 */ /* 0x000fe200078e0210 */
[----:B------:R-:W-:-:S03]  /*1540*/  ULOP3.LUT UR13, UR5, 0x18, URZ, 0x3c, !UPT ;  /* 0x00000018050d7892 */ /* 0x000fc6000f8e3c3f */
[----:B------:R-:W-:Y:S02]  /*1550*/  ULDC UR5, c[0x0][0x284] ;  /* 0x0000a10000057ab9 */ /* 0x000fe40000000800 */
[----:B------:R-:W-:-:S07]  /*1560*/  VIADD R15, R18, UR5 ;  /* 0x00000005120f7c36 */ /* 0x000fce0008000000 */
.L_x_218:
[----:B------:R-:W-:Y:S01]  /*1570*/  SHF.L.U32 R16, R201, 0x1f, RZ ;  /* 0x0000001fc9107819 */ /* 0x000fe200000006ff */
[----:B------:R-:W0:Y:S01]  /*1580*/  LDC R17, c[0x0][0x28c] ;  /* 0x0000a300ff117b82 */ /* 0x000e220000000800 */
[----:B------:R-:W-:Y:S01]  /*1590*/  UMOV UR5, URZ ;  /* 0x0000003f00057c82 */ /* 0x000fe20008000000 */
[----:B------:R-:W-:Y:S01]  /*15a0*/  UMOV UR15, UR17 ;  /* 0x00000011000f7c82 */ /* 0x000fe20008000000 */
[----:B-1----:R-:W1:Y:S01]  /*15b0*/  SYNCS.PHASECHK.TRANS64.TRYWAIT P0, [UR11+-0x8], R16 ;  /* 0xfffff810ff0075a7 */ /* 0x002e62000800014b */
[----:B0-----:R-:W-:Y:S01]  /*15c0*/  ISETP.GE.AND P1, PT, R17, 0x1, PT ;  /* 0x000000011100780c */ /* 0x001fe20003f26270 */
[----:B-1--4-:R-:W-:-:S12]  /*15d0*/  @!P0 BRA `(.L_x_16) ;  /* 0x000000ac00f48947 */ /* 0x012fd80003800000 */
.L_x_251:
[----:B------:R-:W-:Y:S01]  /*15e0*/  UMOV UR18, URZ ;  /* 0x0000003f00127c82 */ /* 0x000fe20008000000 */
[----:B------:R-:W-:Y:S01]  /*15f0*/  UMOV UR19, URZ ;  /* 0x0000003f00137c82 */ /* 0x000fe20008000000 */
[----:B------:R-:W-:Y:S02]  /*1600*/  CS2R R116, SRZ ;  /* 0x0000000000747805 */ /* 0x000fe4000001ff00 */
[----:B------:R-:W-:Y:S02]  /*1610*/  CS2R R112, SRZ ;  /* 0x0000000000707805 */ /* 0x000fe4000001ff00 */
[----:B------:R-:W-:Y:S02]  /*1620*/  CS2R R114, SRZ ;  /* 0x0000000000727805 */ /* 0x000fe4000001ff00 */
[----:B------:R-:W-:Y:S02]  /*1630*/  CS2R R118, SRZ ;  /* 0x0000000000767805 */ /* 0x000fe4000001ff00 */
[----:B------:R-:W-:-:S02]  /*1640*/  CS2R R122, SRZ ;  /* 0x00000000007a7805 */ /* 0x000fc4000001ff00 */
[----:B------:R-:W-:Y:S02]  /*1650*/  CS2R R124, SRZ ;  /* 0x00000000007c7805 */ /* 0x000fe4000001ff00 */
        /* <DEDUP_REMOVED lines=36> */
[----:B------:R-:W-:Y:S01]  /*18a0*/  CS2R R196, SRZ ;  /* 0x0000000000c47805 */ /* 0x000fe2000001ff00 */
[----:B------:R-:W-:Y:S01]  /*18b0*/  IMAD.MOV.U32 R198, RZ, RZ, RZ ;  /* 0x000000ffffc67224 */ /* 0x000fe200078e00ff */
[----:B------:R-:W-:Y:S01]  /*18c0*/  CS2R R104, SRZ ;  /* 0x0000000000687805 */ /* 0x000fe2000001ff00 */
[----:B------:R-:W-:Y:S01]  /*18d0*/  IMAD.MOV.U32 R200, RZ, RZ, RZ ;  /* 0x000000ffffc87224 */ /* 0x000fe200078e00ff */
[----:B------:R-:W-:Y:S01]  /*18e0*/  CS2R R106, SRZ ;  /* 0x00000000006a7805 */ /* 0x000fe2000001ff00 */
[----:B------:R-:W-:Y:S01]  /*18f0*/  IMAD.U32 R19, RZ, RZ, UR4 ;  /* 0x00000004ff137e24 */ /* 0x000fe2000f8e00ff */
        /* <DEDUP_REMOVED lines=41> */
[----:B------:R-:W-:Y:S01]  /*1b90*/  CS2R R30, SRZ ;  /* 0x00000000001e7805 */ /* 0x000fe2000001ff00 */
[----:B------:R-:W-:Y:S06]  /*1ba0*/  @!P1 BRA `(.L_x_17) ;  /* 0x0000001000189947 */ /* 0x000fec0003800000 */
[----:B------:R-:W-:-:S13]  /*1bb0*/  ISETP.NE.AND P1, PT, R199, 0x3, PT ;  /* 0x00000003c700780c */ /* 0x000fda0003f25270 */
[----:B------:R-:W-:Y:S05]  /*1bc0*/  @!P1 BRA `(.L_x_18) ;  /* 0x0000000000049947 */ /* 0x000fea0003800000 */
[----:B------:R-:W-:Y:S01]  /*1bd0*/  BPT.TRAP 0x1 ;  /* 0x000000040000795c */ /* 0x000fe20000300000 */
.L_x_18:
[----:B------:R-:W-:Y:S01]  /*1be0*/  ULEA UR14, UR17, UR8, 0x3 ;  /* 0x00000008110e7291 */ /* 0x000fe2000f8e183f */
[----:B0-----:R-:W-:-:S05]  /*1bf0*/  IMAD.U32 R16, RZ, RZ, UR4 ;  /* 0x00000004ff107e24 */ /* 0x001fca000f8e00ff */
[----:B------:R-:W-:-:S04]  /*1c00*/  SHF.L.U32 R16, R16, 0x1f, RZ ;  /* 0x0000001f10107819 */ /* 0x000fc800000006ff */
[----:B------:R0:W1:Y:S01]  /*1c10*/  SYNCS.PHASECHK.TRANS64.TRYWAIT P0, [UR14], R16 ;  /* 0x00000010ff0075a7 */ /* 0x000062000800014e */
[----:B------:R-:W-:Y:S05]  /*1c20*/  @!P1 BRA `(.L_x_19) ;  /* 0x0000000000049947 */ /* 0x000fea0003800000 */
[----:B------:R-:W-:Y:S01]  /*1c30*/  BPT.TRAP 0x1 ;  /* 0x000000040000795c */ /* 0x000fe20000300000 */
.L_x_19:
[----:B------:R-:W-:Y:S01]  /*1c40*/  UMOV UR5, 0x2 ;  /* 0x0000000200057882 */ /* 0x000fe20000000000 */
[----:B------:R-:W-:Y:S01]  /*1c50*/  IMAD.MOV.U32 R116, RZ, RZ, RZ ;  /* 0x000000ffff747224 */ /* 0x000fe200078e00ff */
[----:B-1----:R-:W-:Y:S06]  /*1c60*/  @P0 BRA `(.L_x_20) ;  /* 0x0000000000080947 */ /* 0x002fec0003800000 */
[----:B------:R-:W1:Y:S02]  /*1c70*/  SYNCS.PHASECHK.TRANS64.TRYWAIT P0, [UR14], R16 ;  /* 0x00000010ff0075a7 */ /* 0x000e64000800014e */
[----:B-1----:R-:W-:Y:S05]  /*1c80*/  @!P0 BRA `(.L_x_21) ;  /* 0x000000a800608947 */ /* 0x002fea0003800000 */
.L_x_20:
[----:B------:R-:W-:Y:S01]  /*1c90*/  UIADD3 UR14, UR8, 0x200, URZ ;  /* 0x00000200080e7890 */ /* 0x000fe2000fffe03f */
[----:B------:R-:W-:Y:S01]  /*1ca0*/  WARPGROUP.ARRIVE ;  /* 0x00000000000079c5 */ /* 0x000fe20000000000 */
[----:B------:R-:W-:Y:S01]  /*1cb0*/  UIADD3 UR15, UR8, 0xf200, URZ ;  /* 0x0000f200080f7890 */ /* 0x000fe2000fffe03f */
[----:B------:R-:W-:Y:S01]  /*1cc0*/  CS2R R112, SRZ ;  /* 0x0000000000707805 */ /* 0x000fe2000001ff00 */
[----:B------:R-:W-:Y:S01]  /*1cd0*/  USHF.R.U32.HI UR14, URZ, 0x4, UR14 ;  /* 0x000000043f0e7899 */ /* 0x000fe2000801160e */
[----:B------:R-:W-:Y:S01]  /*1ce0*/  CS2R R114, SRZ ;  /* 0x0000000000727805 */ /* 0x000fe2000001ff00 */
[----:B------:R-:W-:Y:S01]  /*1cf0*/  USHF.R.U32.HI UR15, URZ, 0x4, UR15 ;  /* 0x000000043f0f7899 */ /* 0x000fe2000801160f */
[----:B------:R-:W-:Y:S01]  /*1d00*/  CS2R R118, SRZ ;  /* 0x0000000000767805 */ /* 0x000fe2000001ff00 */
[----:B------:R-:W-:Y:S01]  /*1d10*/  ULOP3.LUT UR14, UR14, 0x3fff, URZ, 0xc0, !UPT ;  /* 0x00003fff0e0e7892 */ /* 0x000fe2000f8ec03f */
[----:B------:R-:W-:Y:S01]  /*1d20*/  CS2R R122, SRZ ;  /* 0x00000000007a7805 */ /* 0x000fe2000001ff00 */
[----:B------:R-:W-:Y:S01]  /*1d30*/  ULOP3.LUT UR15, UR15, 0x3fff, URZ, 0xc0, !UPT ;  /* 0x00003fff0f0f7892 */ /* 0x000fe2000f8ec03f */
[----:B------:R-:W-:Y:S01]  /*1d40*/  IMAD.MOV.U32 R117, RZ, RZ, RZ ;  /* 0x000000ffff757224 */ /* 0x000fe200078e00ff */
[----:B------:R-:W-:Y:S01]  /*1d50*/  ULOP3.LUT UR16, UR14, 0x10000, URZ, 0xfc, !UPT ;  /* 0x000100000e107892 */ /* 0x000fe2000f8efc3f */
[----:B------:R-:W-:Y:S01]  /*1d60*/  CS2R R124, SRZ ;  /* 0x00000000007c7805 */ /* 0x000fe2000001ff00 */
[----:B------:R-:W-:Y:S01]  /*1d70*/  ULOP3.LUT UR14, UR15, 0x10000, URZ, 0xfc, !UPT ;  /* 0x000100000f0e7892 */ /* 0x000fe2000f8efc3f */
[----:B------:R-:W-:Y:S01]  /*1d80*/  CS2R R126, SRZ ;  /* 0x00000000007e7805 */ /* 0x000fe2000001ff00 */
[----:B------:R-:W-:Y:S01]  /*1d90*/  ULEA UR15, UR17, UR16, 0x8 ;  /* 0x00000010110f7291 */ /* 0x000fe2000f8e403f */
[----:B------:R-:W-:Y:S01]  /*1da0*/  CS2R R120, SRZ ;  /* 0x0000000000787805 */ /* 0x000fe2000001ff00 */
[----:B------:R-:W-:Y:S01]  /*1db0*/  UIMAD UR14, UR17, 0x2c0, UR14 ;  /* 0x000002c0110e78a4 */ /* 0x000fe2000f8e020e */
[----:B------:R-:W-:Y:S01]  /*1dc0*/  CS2R R130, SRZ ;  /* 0x0000000000827805 */ /* 0x000fe2000001ff00 */
[----:B------:R-:W-:Y:S01]  /*1dd0*/  UMOV UR21, 0x80000020 ;  /* 0x8000002000157882 */ /* 0x000fe20000000000 */
[----:B------:R-:W-:Y:S01]  /*1de0*/  UMOV UR23, 0x80000020 ;  /* 0x8000002000177882 */ /* 0x000fe20000000000 */
[----:B------:R-:W-:Y:S01]  /*1df0*/  UIADD3 UR16, UR14, 0x40, URZ ;  /* 0x000000400e107890 */ /* 0x000fe2000fffe03f */
[----:B------:R-:W-:Y:S01]  /*1e00*/  CS2R R128, SRZ ;  /* 0x0000000000807805 */ /* 0x000fe2000001ff00 */
[----:B------:R-:W-:Y:S01]  /*1e10*/  UMOV UR20, UR15 ;  /* 0x0000000f00147c82 */ /* 0x000fe20008000000 */
[----:B------:R-:W-:Y:S01]  /*1e20*/  UMOV UR22, UR14 ;  /* 0x0000000e00167c82 */ /* 0x000fe20008000000 */
[----:B------:R-:W-:Y:S01]  /*1e30*/  UIADD3 UR18, UR14, 0x80, URZ ;  /* 0x000000800e127890 */ /* 0x000fe2000fffe03f */
[----:B------:R-:W-:Y:S01]  /*1e40*/  QGMMA.64x16x32.F32.E4M3.E4M3 R104, gdesc[UR20], RZ, !UPT ;  /* 0x00200000146879f3 */ /* 0x000fe2000c7008ff */
[----:B------:R-:W-:Y:S01]  /*1e50*/  UMOV UR23, 0x80000020 ;  /* 0x8000002000177882 */ /* 0x000fe20000000000 */
        /* <DEDUP_REMOVED lines=37> */
[----:B------:R-:W-:Y:S01]  /*20b0*/  CS2R R132, SRZ ;  /* 0x0000000000847805 */ /* 0x000fe2000001ff00 */
[----:B------:R-:W-:Y:S01]  /*20c0*/  QGMMA.64x16x32.F32.E4M3.E4M3 R24, gdesc[UR20], RZ, !UPT ;  /* 0x00200000141879f3 */ /* 0x000fe2000c7008ff */
[----:B------:R-:W-:Y:S01]  /*20d0*/  UIADD3 UR20, UR15, 0x2, URZ ;  /* 0x000000020f147890 */ /* 0x000fe2000fffe03f */
[----:B------:R-:W-:Y:S01]  /*20e0*/  CS2R R134, SRZ ;  /* 0x0000000000867805 */ /* 0x000fe2000001ff00 */
[----:B------:R-:W-:Y:S01]  /*20f0*/  UIADD3 UR22, UR14, 0x2, URZ ;  /* 0x000000020e167890 */ /* 0x000fe2000fffe03f */
[----:B------:R-:W-:Y:S01]  /*2100*/  CS2R R136, SRZ ;  /* 0x0000000000887805 */ /* 0x000fe2000001ff00 */
[----:B------:R-:W-:Y:S01]  /*2110*/  UIADD3 UR15, UR14, 0x42, URZ ;  /* 0x000000420e0f7890 */ /* 0x000fe2000fffe03f */
[----:B------:R-:W-:Y:S01]  /*2120*/  CS2R R140, SRZ ;  /* 0x00000000008c7805 */ /* 0x000fe2000001ff00 */
[----:B------:R-:W-:Y:S01]  /*2130*/  UMOV UR21, 0x80000020 ;  /* 0x8000002000157882 */ /* 0x000fe20000000000 */
[----:B------:R-:W-:Y:S01]  /*2140*/  UMOV UR23, 0x80000020 ;  /* 0x8000002000177882 */ /* 0x000fe20000000000 */
[----:B------:R-:W-:-:S02]  /*2150*/  CS2R R138, SRZ ;  /* 0x00000000008a7805 */ /* 0x000fc4000001ff00 */
[----:B------:R-:W-:Y:S02]  /*2160*/  CS2R R142, SRZ ;  /* 0x00000000008e7805 */ /* 0x000fe4000001ff00 */
[----:B------:R-:W-:Y:S01]  /*2170*/  CS2R R144, SRZ ;  /* 0x0000000000907805 */ /* 0x000fe2000001ff00 */
[----:B------:R-:W-:Y:S01]  /*2180*/  QGMMA.64x16x32.F32.E4M3.E4M3 R104, gdesc[UR20], R104 ;  /* 0x00200000146879f3 */ /* 0x000fe20008700868 */
[----:B------:R-:W-:Y:S01]  /*2190*/  UMOV UR22, UR15 ;  /* 0x0000000f00167c82 */ /* 0x000fe20008000000 */
[----:B------:R-:W-:Y:S01]  /*21a0*/  UIADD3 UR15, UR14, 0xc2, URZ ;  /* 0x000000c20e0f7890 */ /* 0x000fe2000fffe03f */
[----:B------:R-:W-:Y:S01]  /*21b0*/  CS2R R146, SRZ ;  /* 0x0000000000927805 */ /* 0x000fe2000001ff00 */
[----:B------:R-:W-:Y:S01]  /*21c0*/  UMOV UR23, 0x80000020 ;  /* 0x8000002000177882 */ /* 0x000fe20000000000 */
[----:B------:R-:W-:Y:S01]  /*21d0*/  CS2R R148, SRZ ;  /* 0x0000000000947805 */ /* 0x000fe2000001ff00 */
[----:B------:R-:W-:Y:S01]  /*21e0*/  QGMMA.64x16x32.F32.E4M3.E4M3 R96, gdesc[UR20], R96 ;  /* 0x00200000146079f3 */ /* 0x000fe20008700860 */
[----:B------:R-:W-:Y:S01]  /*21f0*/  UMOV UR22, UR16 ;  /* 0x0000001000167c82 */ /* 0x000fe20008000000 */
[----:B------:R-:W-:Y:S01]  /*2200*/  UMOV UR23, 0x80000020 ;  /* 0x8000002000177882 */ /* 0x000fe20000000000 */
[----:B------:R-:W-:Y:S01]  /*2210*/  UIADD3 UR16, UR14, 0x102, URZ ;  /* 0x000001020e107890 */ /* 0x000fe2000fffe03f */
        /* <DEDUP_REMOVED lines=25> */
[----:B------:R-:W-:Y:S01]  /*23b0*/  UIADD3 UR14, UR14, 0x282, URZ ;  /* 0x000002820e0e7890 */ /* 0x000fe2000fffe03f */
[----:B------:R-:W-:Y:S01]  /*23c0*/  QGMMA.64x16x32.F32.E4M3.E4M3 R48, gdesc[UR20], R48 ;  /* 0x00200000143079f3 */ /* 0x000fe20008700830 */
[----:B------:R-:W-:Y:S01]  /*23d0*/  UMOV UR22, UR16 ;  /* 0x0000001000167c82 */ /* 0x000fe20008000000 */
[----:B------:R-:W-:Y:S01]  /*23e0*/  UMOV UR23, 0x80000020 ;  /* 0x8000002000177882 */ /* 0x000fe20000000000 */
[----:B------:R-:W-:Y:S01]  /*23f0*/  CS2R R160, SRZ ;  /* 0x0000000000a07805 */ /* 0x000fe2000001ff00 */
[----:B------:R-:W-:Y:S01]  /*2400*/  QGMMA.64x16x32.F32.E4M3.E4M3 R40, gdesc[UR20], R40 ;  /* 0x00200000142879f3 */ /* 0x000fe20008700828 */
[----:B------:R-:W-:Y:S01]  /*2410*/  UMOV UR22, UR15 ;  /* 0x0000000f00167c82 */ /* 0x000fe20008000000 */
[----:B------:R-:W-:Y:S01]  /*2420*/  ULDC UR15, c[0x0][0x50c] ;  /* 0x00014300000f7ab9 */ /* 0x000fe20000000800 */
[----:B------:R-:W-:Y:S01]  /*2430*/  UMOV UR23, 0x80000020 ;  /* 0x8000002000177882 */ /* 0x000fe20000000000 */
[----:B------:R-:W-:Y:S01]  /*2440*/  UISETP.NE.AND UP0, UPT, UR15, 0x2, UPT ;  /* 0x000000020f00788c */ /* 0x000fe2000bf05270 */
[----:B------:R-:W-:Y:S01]  /*2450*/  QGMMA.64x16x32.F32.E4M3.E4M3 R32, gdesc[UR20], R32 ;  /* 0x00200000142079f3 */ /* 0x000fe20008700820 */
[----:B------:R-:W-:Y:S01]  /*2460*/  UMOV UR22, UR14 ;  /* 0x0000000e00167c82 */ /* 0x000fe20008000000 */
[----:B------:R-:W-:Y:S01]  /*2470*/  UMOV UR23, 0x80000020 ;  /* 0x8000002000177882 */ /* 0x000fe20000000000 */
[----:B------:R-:W-:Y:S01]  /*2480*/  USEL UR18, URZ, 0x1, UP0 ;  /* 0x000000013f127887 */ /* 0x000fe20008000000 */
[----:B------:R-:W-:Y:S01]  /*2490*/  QGMMA.64x16x32.F32.E4M3.E4M3 R24, gdesc[UR20], R24, gsb0 ;  /* 0x00200000141879f3 */ /* 0x000fe20008000818 */
[----:B------:R-:W-:-:S02]  /*24a0*/  CS2R R162, SRZ ;  /* 0x0000000000a27805 */ /* 0x000fc4000001ff00 */
[----:B------:R-:W-:Y:S02]  /*24b0*/  CS2R R164, SRZ ;  /* 0x0000000000a47805 */ /* 0x000fe4000001ff00 */
[----:B------:R-:W-:Y:S02]  /*24c0*/  CS2R R166, SRZ ;  /* 0x0000000000a67805 */ /* 0x000fe4000001ff00 */
[----:B------:R-:W-:Y:S02]  /*24d0*/  CS2R R168, SRZ ;  /* 0x0000000000a87805 */ /* 0x000fe4000001ff00 */
[----:B------:R-:W-:Y:S02]  /*24e0*/  ISETP.NE.AND P0, PT, RZ, UR18, PT ;  /* 0x00000012ff007c0c */ /* 0x000fe4000bf05270 */
        /* <DEDUP_REMOVED lines=13> */
[----:B------:R-:W-:Y:S01]  /*25c0*/  CS2R R196, SRZ ;  /* 0x0000000000c47805 */ /* 0x000fe2000001ff00 */
[----:B------:R-:W-:-:S02]  /*25d0*/  IMAD.MOV.U32 R198, RZ, RZ, RZ ;  /* 0x000000ffffc67224 */ /* 0x000fc400078e00ff */
[----:B------:R-:W-:Y:S01]  /*25e0*/  IMAD.MOV.U32 R200, RZ, RZ, RZ ;  /* 0x000000ffffc87224 */ /* 0x000fe200078e00ff */
[----:B------:R-:W-:Y:S06]  /*25f0*/  @!P0 BRA `(.L_x_22) ;  /* 0x0000000400688947 */ /* 0x000fec0003800000 */
[----:B------:R-:W-:Y:S02]  /*2600*/  WARPGROUP.DEPBAR.LE gsb0, 0x0 ;  /* 0x00008000000079c5 */ /* 0x000fe40000010000 */
[----:B------:R-:W-:-:S01]  /*2610*/  FADD R197, RZ, R104 ;  /* 0x00000068ffc57221 */ /* 0x000fc20000000000 */
[----:B------:R-:W-:Y:S01]  /*2620*/  FADD R200, RZ, R105 ;  /* 0x00000069ffc87221 */ /* 0x000fe20000000000 */
        /* <DEDUP_REMOVED lines=86> */
[----:B------:R-:W-:-:S06]  /*2b90*/  UMOV UR5, URZ ;  /* 0x0000003f00057c82 */ /* 0x000fcc0008000000 */
.L_x_22:
[----:B------:R-:W-:Y:S01]  /*2ba0*/  UIADD3 UR15, UR17, 0x1, URZ ;  /* 0x00000001110f7890 */ /* 0x000fe2000fffe03f */
[----:B------:R-:W-:-:S03]  /*2bb0*/  UMOV UR19, 0x1 ;  /* 0x0000000100137882 */ /* 0x000fc60000000000 */
[----:B------:R-:W-:-:S04]  /*2bc0*/  UISETP.NE.AND UP0, UPT, UR15, 0xf, UPT ;  /* 0x0000000f0f00788c */ /* 0x000fc8000bf05270 */
[----:B------:R-:W-:Y:S02]  /*2bd0*/  USEL UR14, URZ, 0x1, UP0 ;  /* 0x000000013f0e7887 */ /* 0x000fe40008000000 */
[----:B------:R-:W-:Y:S02]  /*2be0*/  USEL UR15, UR15, URZ, UP0 ;  /* 0x0000003f0f0f7287 */ /* 0x000fe40008000000 */
[----:B------:R-:W-:-:S06]  /*2bf0*/  ULOP3.LUT UR14, UR4, UR14, URZ, 0x3c, !UPT ;  /* 0x0000000e040e7292 */ /* 0x000fcc000f8e3c3f */
[----:B------:R-:W-:-:S07]  /*2c00*/  IMAD.U32 R19, RZ, RZ, UR14 ;  /* 0x0000000eff137e24 */ /* 0x000fce000f8e00ff */
.L_x_17:
[----:B------:R-:W-:-:S06]  /*2c10*/  UISETP.GE.AND UP0, UPT, UR10, 0x1, UPT ;  /* 0x000000010a00788c */ /* 0x000fcc000bf06270 */
[----:B------:R-:W-:-:S13]  /*2c20*/  PLOP3.LUT P0, PT, PT, PT, UP0, 0x80, 0x0 ;  /* 0x000000000000781c */ /* 0x000fda0003f0f008 */
[----:B------:R-:W-:Y:S05]  /*2c30*/  @!P0 BRA `(.L_x_23) ;  /* 0x0000000c00ac8947 */ /* 0x000fea0003800000 */
[----:B01----:R-:W-:Y:S01]  /*2c40*/  IMAD.U32 R16, RZ, RZ, UR10 ;  /* 0x0000000aff107e24 */ /* 0x003fe2000f8e00ff */
[----:B------:R-:W-:Y:S01]  /*2c50*/  UMOV UR14, UR17 ;  /* 0x00000011000e7c82 */ /* 0x000fe20008000000 */
[----:B------:R-:W-:-:S05]  /*2c60*/  ULDC UR16, c[0x0][0x50c] ;  /* 0x0001430000107ab9 */ /* 0x000fca0000000800 */
.L_x_31:
[----:B------:R-:W-:-:S13]  /*2c70*/  ISETP.NE.AND P1, PT, R199, 0x3, PT ;  /* 0x00000003c700780c */ /* 0x000fda0003f25270 */
[----:B01----:R-:W-:Y:S05]  /*2c80*/  @!P1 BRA `(.L_x_24) ;  /* 0x0000000000049947 */ /* 0x003fea0003800000 */
[----:B------:R-:W-:Y:S01]  /*2c90*/  BPT.TRAP 0x1 ;  /* 0x000000040000795c */ /* 0x000fe20000300000 */
.L_x_24:
[----:B------:R-:W-:Y:S01]  /*2ca0*/  ULEA UR20, UR15, UR8, 0x3 ;  /* 0x000000080f147291 */ /* 0x000fe2000f8e183f */
[----:B------:R-:W-:-:S08]  /*2cb0*/  SHF.L.U32 R17, R19, 0x1f, RZ ;  /* 0x0000001f13117819 */ /* 0x000fd000000006ff */
[----:B------:R0:W1:Y:S01]  /*2cc0*/  SYNCS.PHASECHK.TRANS64.TRYWAIT P0, [UR20], R17 ;  /* 0x00000011ff0075a7 */ /* 0x0000620008000154 */
[----:B------:R-:W-:Y:S05]  /*2cd0*/  @!P1 BRA `(.L_x_25) ;  /* 0x0000000000049947 */ /* 0x000fea0003800000 */
[----:B------:R-:W-:Y:S01]  /*2ce0*/  BPT.TRAP 0x1 ;  /* 0x000000040000795c */ /* 0x000fe20000300000 */
.L_x_25:
[----:B-1----:R-:W-:Y:S05]  /*2cf0*/  @P0 BRA `(.L_x_26) ;  /* 0x0000000000080947 */ /* 0x002fea0003800000 */
[----:B------:R-:W1:Y:S02]  /*2d00*/  SYNCS.PHASECHK.TRANS64.TRYWAIT P0, [UR20], R17 ;  /* 0x00000011ff0075a7 */ /* 0x000e640008000154 */
[----:B-1----:R-:W-:Y:S05]  /*2d10*/  @!P0 BRA `(.L_x_27) ;  /* 0x0000009800548947 */ /* 0x002fea0003800000 */
.L_x_26:
[----:B------:R-:W-:Y:S01]  /*2d20*/  UIADD3 UR21, UR8, 0xf200, URZ ;  /* 0x0000f20008157890 */ /* 0x000fe2000fffe03f */
[----:B------:R-:W-:Y:S01]  /*2d30*/  WARPGROUP.ARRIVE ;  /* 0x00000000000079c5 */ /* 0x000fe20000000000 */
[----:B------:R-:W-:Y:S02]  /*2d40*/  UIADD3 UR20, UR8, 0x200, URZ ;  /* 0x0000020008147890 */ /* 0x000fe4000fffe03f */
[----:B------:R-:W-:Y:S02]  /*2d50*/  USHF.R.U32.HI UR21, URZ, 0x4, UR21 ;  /* 0x000000043f157899 */ /* 0x000fe40008011615 */
[----:B------:R-:W-:Y:S02]  /*2d60*/  USHF.R.U32.HI UR20, URZ, 0x4, UR20 ;  /* 0x000000043f147899 */ /* 0x000fe40008011614 */
[----:B------:R-:W-:Y:S02]  /*2d70*/  UISETP.NE.AND UP0, UPT, UR18, URZ, UPT ;  /* 0x0000003f1200728c */ /* 0x000fe4000bf05270 */
[----:B------:R-:W-:-:S02]  /*2d80*/  ULOP3.LUT UR21, UR21, 0x3fff, URZ, 0xc0, !UPT ;  /* 0x00003fff15157892 */ /* 0x000fc4000f8ec03f */
[----:B------:R-:W-:Y:S02]  /*2d90*/  ULOP3.LUT UR20, UR20, 0x3fff, URZ, 0xc0, !UPT ;  /* 0x00003fff14147892 */ /* 0x000fe4000f8ec03f */
[----:B------:R-:W-:Y:S02]  /*2da0*/  USEL UR19, UR19, URZ, !UP0 ;  /* 0x0000003f13137287 */ /* 0x000fe4000c000000 */
[----:B------:R-:W-:Y:S02]  /*2db0*/  ULOP3.LUT UR18, UR21, 0x10000, URZ, 0xfc, !UPT ;  /* 0x0001000015127892 */ /* 0x000fe4000f8efc3f */
[----:B------:R-:W-:Y:S02]  /*2dc0*/  ULOP3.LUT UR20, UR20, 0x10000, URZ, 0xfc, !UPT ;  /* 0x0001000014147892 */ /* 0x000fe4000f8efc3f */
[----:B------:R-:W-:Y:S02]  /*2dd0*/  UISETP.NE.U32.AND UP0, UPT, UR19, URZ, UPT ;  /* 0x0000003f1300728c */ /* 0x000fe4000bf05070 */
[----:B------:R-:W-:-:S02]  /*2de0*/  UIMAD UR18, UR15, 0x2c0, UR18 ;  /* 0x000002c00f1278a4 */ /* 0x000fc4000f8e0212 */
[----:B------:R-:W-:Y:S02]  /*2df0*/  ULEA UR19, UR15, UR20, 0x8 ;  /* 0x000000140f137291 */ /* 0x000fe4000f8e403f */
[----:B------:R-:W-:Y:S02]  /*2e00*/  UIADD3 UR26, UR18, 0x40, URZ ;  /* 0x00000040121a7890 */ /* 0x000fe4000fffe03f */
[----:B------:R-:W-:Y:S01]  /*2e10*/  UIADD3 UR27, UR18, 0x80, URZ ;  /* 0x00000080121b7890 */ /* 0x000fe2000fffe03f */
[----:B------:R-:W-:Y:S02]  /*2e20*/  UMOV UR21, 0x80000020 ;  /* 0x8000002000157882 */ /* 0x000fe40000000000 */
[----:B------:R-:W-:Y:S01]  /*2e30*/  UMOV UR20, UR19 ;  /* 0x0000001300147c82 */ /* 0x000fe20008000000 */
[----:B------:R-:W-:Y:S01]  /*2e40*/  UMOV UR22, UR18 ;  /* 0x0000001200167c82 */ /* 0x000fe20008000000 */
[----:B------:R-:W-:Y:S01]  /*2e50*/  UMOV UR23, 0x80000020 ;  /* 0x8000002000177882 */ /* 0x000fe20000000000 */
[----:B------:R-:W-:Y:S01]  /*2e60*/  UIADD3 UR28, UR18, 0xc0, URZ ;  /* 0x000000c0121c7890 */ /* 0x000fe2000fffe03f */
[----:B------:R-:W-:Y:S01]  /*2e70*/  QGMMA.64x16x32.F32.E4M3.E4M3 R104, gdesc[UR20], R104, UP0 ;  /* 0x00200000146879f3 */ /* 0x000fe2000bf00868 */
        /* <DEDUP_REMOVED lines=40> */
[----:B------:R-:W-:-:S02]  /*3100*/  UIADD3 UR20, UR19, 0x2, URZ ;  /* 0x0000000213147890 */ /* 0x000fc4000fffe03f */
[----:B------:R-:W-:Y:S02]  /*3110*/  UIADD3 UR22, UR18, 0x2, URZ ;  /* 0x0000000212167890 */ /* 0x000fe4000fffe03f */
[----:B------:R-:W-:Y:S01]  /*3120*/  UIADD3 UR19, UR18, 0x42, URZ ;  /* 0x0000004212137890 */ /* 0x000fe2000fffe03f */
[----:B------:R-:W-:Y:S01]  /*3130*/  UMOV UR21, 0x80000020 ;  /* 0x8000002000157882 */ /* 0x000fe20000000000 */
[----:B------:R-:W-:Y:S01]  /*3140*/  UMOV UR23, 0x80000020 ;  /* 0x8000002000177882 */ /* 0x000fe20000000000 */
[----:B------:R-:W-:-:S04]  /*3150*/  UISETP.NE.AND UP0, UPT, UR5, UR16, UPT ;  /* 0x000000100500728c */ /* 0x000fc8000bf05270 */
[----:B------:R-:W-:Y:S01]  /*3160*/  QGMMA.64x16x32.F32.E4M3.E4M3 R104, gdesc[UR20], R104 ;  /* 0x00200000146879f3 */ /* 0x000fe20008700868 */
[----:B------:R-:W-:Y:S01]  /*3170*/  UMOV UR22, UR19 ;  /* 0x0000001300167c82 */ /* 0x000fe20008000000 */
[----:B------:R-:W-:Y:S01]  /*3180*/  UMOV UR23, 0x80000020 ;  /* 0x8000002000177882 */ /* 0x000fe20000000000 */
[----:B------:R-:W-:Y:S01]  /*3190*/  UIADD3 UR19, UR18, 0x102, URZ ;  /* 0x0000010212137890 */ /* 0x000fe2000fffe03f */
        /* <DEDUP_REMOVED lines=26> */
[----:B------:R-:W-:-:S02]  /*3340*/  UMOV UR23, 0x80000020 ;  /* 0x8000002000177882 */ /* 0x000fc40000000000 */
[----:B------:R-:W-:Y:S01]  /*3350*/  QGMMA.64x16x32.F32.E4M3.E4M3 R40, gdesc[UR20], R40 ;  /* 0x00200000142879f3 */ /* 0x000fe20008700828 */
[----:B------:R-:W-:Y:S01]  /*3360*/  UMOV UR22, UR27 ;  /* 0x0000001b00167c82 */ /* 0x000fe20008000000 */
[----:B------:R-:W-:Y:S02]  /*3370*/  UMOV UR23, 0x80000020 ;  /* 0x8000002000177882 */ /* 0x000fe40000000000 */
[----:B------:R-:W-:Y:S01]  /*3380*/  QGMMA.64x16x32.F32.E4M3.E4M3 R32, gdesc[UR20], R32 ;  /* 0x00200000142079f3 */ /* 0x000fe20008700820 */
[----:B------:R-:W-:Y:S01]  /*3390*/  UMOV UR22, UR18 ;  /* 0x0000001200167c82 */ /* 0x000fe20008000000 */
[----:B------:R-:W-:Y:S01]  /*33a0*/  UMOV UR23, 0x80000020 ;  /* 0x8000002000177882 */ /* 0x000fe20000000000 */
[----:B------:R-:W-:Y:S01]  /*33b0*/  USEL UR18, URZ, 0x1, UP0 ;  /* 0x000000013f127887 */ /* 0x000fe20008000000 */
[----:B------:R-:W-:Y:S05]  /*33c0*/  QGMMA.64x16x32.F32.E4M3.E4M3 R24, gdesc[UR20], R24, gsb0 ;  /* 0x00200000141879f3 */ /* 0x000fea0008000818 */
[----:B------:R-:W-:Y:S01]  /*33d0*/  ISETP.NE.AND P0, PT, RZ, UR18, PT ;  /* 0x00000012ff007c0c */ /* 0x000fe2000bf05270 */
[----:B------:R-:W-:-:S12]  /*33e0*/  WARPGROUP.DEPBAR.LE gsb0, 0x1 ;  /* 0x00008000000079c5 */ /* 0x000fd80000010100 */
[----:B------:R-:W-:Y:S05]  /*33f0*/  @!P0 BRA `(.L_x_28) ;  /* 0x0000000400688947 */ /* 0x000fea0003800000 */
[----:B------:R-:W-:Y:S02]  /*3400*/  WARPGROUP.DEPBAR.LE gsb0, 0x0 ;  /* 0x00008000000079c5 */ /* 0x000fe40000010000 */
[----:B------:R-:W-:-:S01]  /*3410*/  FADD R197, R104, R197 ;  /* 0x000000c568c57221 */ /* 0x000fc20000000000 */
[----:B------:R-:W-:Y:S01]  /*3420*/  FADD R200, R105, R200 ;  /* 0x000000c869c87221 */ /* 0x000fe20000000000 */
        /* <DEDUP_REMOVED lines=86> */
[----:B------:R-:W-:-:S06]  /*3990*/  UMOV UR5, URZ ;  /* 0x0000003f00057c82 */ /* 0x000fcc0008000000 */
.L_x_28:
[----:B------:R-:W-:Y:S05]  /*39a0*/  @!P1 BRA `(.L_x_29) ;  /* 0x0000000000049947 */ /* 0x000fea0003800000 */
[----:B------:R-:W-:Y:S01]  /*39b0*/  BPT.TRAP 0x1 ;  /* 0x000000040000795c */ /* 0x000fe20000300000 */
.L_x_29:
[----:B------:R-:W-:Y:S01]  /*39c0*/  ULEA UR19, UR14, UR8, 0x3 ;  /* 0x000000080e137291 */ /* 0x000fe2000f8e183f */
[----:B------:R-:W-:-:S03]  /*39d0*/  ISETP.GT.U32.AND P0, PT, R7, 0x1, PT ;  /* 0x000000010700780c */ /* 0x000fc60003f04070 */
[----:B------:R-:W-:-:S04]  /*39e0*/  UIADD3 UR19, UR19, 0x78, URZ ;  /* 0x0000007813137890 */ /* 0x000fc8000fffe03f */
[----:B------:R-:W-:-:S09]  /*39f0*/  UPRMT UR19, URZ, 0x654, UR19 ;  /* 0x000006543f137896 */ /* 0x000fd20008000013 */
[----:B------:R-:W-:Y:S01]  /*3a00*/  SYNCS.ARRIVE.TRANS64.RED.A1T0 RZ, [UR19], RZ ;  /* 0x000000ffffff79a7 */ /* 0x000fe20008100413 */
[----:B------:R-:W-:Y:S05]  /*3a10*/  @P0 BRA `(.L_x_30) ;  /* 0x0000000000040947 */ /* 0x000fea0003800000 */
[----:B------:R-:W-:Y:S01]  /*3a20*/  BPT.TRAP 0x1 ;  /* 0x000000040000795c */ /* 0x000fe20000300000 */
.L_x_30:
[----:B------:R-:W-:Y:S01]  /*3a30*/  UIADD3 UR15, UR15, 0x1, URZ ;  /* 0x000000010f0f7890 */ /* 0x000fe2000fffe03f */
[C---:B------:R-:W-:Y:S01]  /*3a40*/  ISETP.GT.AND P0, PT, R16.reuse, 0x1, PT ;  /* 0x000000011000780c */ /* 0x040fe20003f04270 */
[----:B------:R-:W-:Y:S01]  /*3a50*/  UIADD3 UR14, UR14, 0x1, URZ ;  /* 0x000000010e0e7890 */ /* 0x000fe2000fffe03f */
[----:B------:R-:W-:Y:S01]  /*3a60*/  VIADD R16, R16, 0xffffffff ;  /* 0xffffffff10107836 */ /* 0x000fe20000000000 */
[----:B------:R-:W-:Y:S02]  /*3a70*/  UISETP.NE.AND UP0, UPT, UR15, 0xf, UPT ;  /* 0x0000000f0f00788c */ /* 0x000fe4000bf05270 */
[----:B------:R-:W-:Y:S02]  /*3a80*/  UISETP.NE.AND UP1, UPT, UR14, 0xf, UPT ;  /* 0x0000000f0e00788c */ /* 0x000fe4000bf25270 */
[----:B------:R-:W-:Y:S02]  /*3a90*/  USEL UR19, URZ, 0x1, UP0 ;  /* 0x000000013f137887 */ /* 0x000fe40008000000 */
[----:B------:R-:W-:-:S02]  /*3aa0*/  USEL UR15, UR15, URZ, UP0 ;  /* 0x0000003f0f0f7287 */ /* 0x000fc40008000000 */
[----:B------:R-:W-:Y:S02]  /*3ab0*/  USEL UR14, UR14, URZ, UP1 ;  /* 0x0000003f0e0e7287 */ /* 0x000fe40008800000 */
[----:B------:R-:W-:Y:S01]  /*3ac0*/  LOP3.LUT R19, R19, UR19, RZ, 0x3c, !PT ;  /* 0x0000001313137c12 */ /* 0x000fe2000f8e3cff */
[----:B------:R-:W-:Y:S01]  /*3ad0*/  UMOV UR19, 0x1 ;  /* 0x0000000100137882 */ /* 0x000fe20000000000 */
[----:B------:R-:W-:Y:S08]  /*3ae0*/  @P0 BRA `(.L_x_31) ;  /* 0xfffffff000600947 */ /* 0x000ff0000383ffff */
.L_x_23:
[----:B------:R-:W-:Y:S01]  /*3af0*/  UISETP.NE.AND UP0, UPT, UR5, URZ, UPT ;  /* 0x0000003f0500728c */ /* 0x000fe2000bf05270 */
[----:B01----:R-:W0:Y:S01]  /*3b00*/  LDC R16, c[0x0][0x28c] ;  /* 0x0000a300ff107b82 */ /* 0x003e220000000800 */
[----:B------:R-:W-:Y:S02]  /*3b10*/  IMAD.U32 R17, RZ, RZ, UR12 ;  /* 0x0000000cff117e24 */ /* 0x000fe4000f8e00ff */
[----:B------:R-:W-:-:S06]  /*3b20*/  USEL UR5, URZ, 0x1, !UP0 ;  /* 0x000000013f057887 */ /* 0x000fcc000c000000 */
[----:B------:R-:W-:-:S13]  /*3b30*/  ISETP.NE.AND P0, PT, RZ, UR5, PT ;  /* 0x00000005ff007c0c */ /* 0x000fda000bf05270 */
[----:B------:R-:W-:Y:S05]  /*3b40*/  @!P0 BRA `(.L_x_32) ;  /* 0x0000000400648947 */ /* 0x000fea0003800000 */
[----:B------:R-:W-:Y:S02]  /*3b50*/  WARPGROUP.DEPBAR.LE gsb0, 0x0 ;  /* 0x00008000000079c5 */ /* 0x000fe40000010000 */
[----:B------:R-:W-:Y:S01]  /*3b60*/  FADD R197, R104, R197 ;  /* 0x000000c568c57221 */ /* 0x000fe20000000000 */
        /* <DEDUP_REMOVED lines=86> */
[----:B------:R-:W-:-:S07]  /*40d0*/  FADD R116, R116, R31 ;  /* 0x0000001f74747221 */ /* 0x000fce0000000000 */
.L_x_32:
[----:B0-----:R-:W-:Y:S01]  /*40e0*/  ISETP.GE.AND P0, PT, R16, 0x1, PT ;  /* 0x000000011000780c */ /* 0x001fe20003f06270 */
[----:B------:R0:W-:Y:S01]  /*40f0*/  SYNCS.ARRIVE.TRANS64.A1T0 RZ, [R17+UR9], RZ ;  /* 0x000000ff11ff79a7 */ /* 0x0001e20008100009 */
[----:B------:R-:W-:-:S11]  /*4100*/  WARPGROUP.DEPBAR.LE gsb0, 0x0 ;  /* 0x00008000000079c5 */ /* 0x000fd60000010000 */
[----:B------:R-:W-:Y:S05]  /*4110*/  @!P0 BRA `(.L_x_33) ;  /* 0x0000000000388947 */ /* 0x000fea0003800000 */
[----:B------:R-:W-:-:S13]  /*4120*/  ISETP.NE.AND P0, PT, R199, 0x3, PT ;  /* 0x00000003c700780c */ /* 0x000fda0003f05270 */
[----:B------:R-:W-:Y:S05]  /*4130*/  @!P0 BRA `(.L_x_34) ;  /* 0x0000000000048947 */ /* 0x000fea0003800000 */
[----:B------:R-:W-:Y:S01]  /*4140*/  BPT.TRAP 0x1 ;  /* 0x000000040000795c */ /* 0x000fe20000300000 */
.L_x_34:
[----:B------:R-:W-:Y:S01]  /*4150*/  UIADD3 UR5, UR10, UR17, URZ ;  /* 0x000000110a057290 */ /* 0x000fe2000fffe03f */
[----:B------:R-:W-:-:S03]  /*4160*/  ISETP.GT.U32.AND P0, PT, R7, 0x1, PT ;  /* 0x000000010700780c */ /* 0x000fc60003f04070 */
[----:B------:R-:W-:-:S04]  /*4170*/  UIMAD.WIDE.U32 UR14, UR5, -0x77777777, URZ ;  /* 0x88888889050e78a5 */ /* 0x000fc8000f8e003f */
[----:B------:R-:W-:-:S04]  /*4180*/  USHF.R.U32.HI UR14, URZ, 0x3, UR15 ;  /* 0x000000033f0e7899 */ /* 0x000fc8000801160f */
[----:B------:R-:W-:-:S04]  /*4190*/  UIMAD UR5, UR14, -0xf, UR5 ;  /* 0xfffffff10e0578a4 */ /* 0x000fc8000f8e0205 */
[----:B------:R-:W-:-:S04]  /*41a0*/  ULEA UR5, UR5, UR8, 0x3 ;  /* 0x0000000805057291 */ /* 0x000fc8000f8e183f */
[----:B------:R-:W-:-:S04]  /*41b0*/  UIADD3 UR5, UR5, 0x78, URZ ;  /* 0x0000007805057890 */ /* 0x000fc8000fffe03f */
[----:B------:R-:W-:-:S09]  /*41c0*/  UPRMT UR5, URZ, 0x654, UR5 ;  /* 0x000006543f057896 */ /* 0x000fd20008000005 */
[----:B------:R-:W-:Y:S01]  /*41d0*/  SYNCS.ARRIVE.TRANS64.RED.A1T0 RZ, [UR5], RZ ;  /* 0x000000ffffff79a7 */ /* 0x000fe20008100405 */
[----:B------:R-:W-:Y:S05]  /*41e0*/  @P0 BRA `(.L_x_33) ;  /* 0x0000000000040947 */ /* 0x000fea0003800000 */
[----:B------:R-:W-:Y:S01]  /*41f0*/  BPT.TRAP 0x1 ;  /* 0x000000040000795c */ /* 0x000fe20000300000 */
.L_x_33:
[----:B------:R-:W-:Y:S01]  /*4200*/  SHF.L.U32 R16, R201, 0x1f, RZ ;  /* 0x0000001fc9107819 */ /* 0x000fe200000006ff */
[----:B------:R-:W-:Y:S01]  /*4210*/  UIADD3 UR17, UR7, UR17, URZ ;  /* 0x0000001107117290 */ /* 0x000fe2000fffe03f */
[----:B------:R-:W1:Y:S01]  /*4220*/  LDC R21, c[0x0][0x288] ;  /* 0x0000a200ff157b82 */ /* 0x000e620000000800 */
[----:B------:R-:W-:Y:S01]  /*4230*/  UISETP.GE.U32.AND UP1, UPT, UR7, 0xf, UPT ;  /* 0x0000000f0700788c */ /* 0x000fe2000bf26070 */
[----:B------:R-:W-:Y:S01]  /*4240*/  IMAD.SHL.U32 R22, R14, 0x2, RZ ;  /* 0x000000020e167824 */ /* 0x000fe200078e00ff */
[----:B------:R-:W-:Y:S02]  /*4250*/  UISETP.GT.U32.AND UP0, UPT, UR17, 0xe, UPT ;  /* 0x0000000e1100788c */ /* 0x000fe4000bf04070 */
[----:B------:R-:W-:Y:S02]  /*4260*/  UIMAD.WIDE.U32 UR14, UR17, -0x77777777, URZ ;  /* 0x88888889110e78a5 */ /* 0x000fe4000f8e003f */
[----:B------:R-:W-:Y:S01]  /*4270*/  UISETP.LT.U32.AND UP0, UPT, UR7, 0xf, UP0 ;  /* 0x0000000f0700788c */ /* 0x000fe20008701070 */
[----:B------:R-:W2:Y:S01]  /*4280*/  SYNCS.PHASECHK.TRANS64.TRYWAIT P0, [UR11+0x8], R16 ;  /* 0x00000810ff0075a7 */ /* 0x000ea2000800014b */
[----:B------:R-:W-:Y:S01]  /*4290*/  USHF.R.U32.HI UR14, URZ, 0x3, UR15 ;  /* 0x000000033f0e7899 */ /* 0x000fe2000801160f */
[----:B------:R-:W-:Y:S01]  /*42a0*/  SHF.R.S32.HI R23, RZ, 0x1f, R22 ;  /* 0x0000001fff177819 */ /* 0x000fe20000011416 */
[----:B------:R-:W-:-:S02]  /*42b0*/  USEL UR5, URZ, 0x1, !UP0 ;  /* 0x000000013f057887 */ /* 0x000fc4000c000000 */
[----:B------:R-:W-:Y:S02]  /*42c0*/  UIMAD UR17, UR14, -0xf, UR17 ;  /* 0xfffffff10e1178a4 */ /* 0x000fe4000f8e0211 */
[----:B------:R-:W-:-:S04]  /*42d0*/  ULOP3.LUT UR4, UR4, UR5, URZ, 0x3c, !UPT ;  /* 0x0000000504047292 */ /* 0x000fc8000f8e3c3f */
[----:B------:R-:W-:Y:S01]  /*42e0*/  @UP1 ULOP3.LUT UR4, UR4, 0x1, UR14, 0x78, !UPT ;  /* 0x0000000104041892 */ /* 0x000fe2000f8e780e */
[----:B-12---:R-:W-:Y:S11]  /*42f0*/  @!P0 BRA `(.L_x_35) ;  /* 0x0000008000f48947 */ /* 0x006ff60003800000 */
.L_x_252:
[----:B------:R-:W-:Y:S01]  /*4300*/  IMAD.SHL.U32 R26, R6, 0x40, RZ ;  /* 0x00000040061a7824 */ /* 0x000fe200078e00ff */
[----:B------:R-:W-:Y:S01]  /*4310*/  ULDC UR5, c[0x0][0x284] ;  /* 0x0000a10000057ab9 */ /* 0x000fe20000000800 */
[----:B------:R-:W-:Y:S01]  /*4320*/  IMAD R27, R5, 0xb0, RZ ;  /* 0x000000b0051b7824 */ /* 0x000fe200078e02ff */
[----:B------:R-:W-:Y:S01]  /*4330*/  SHF.R.S32.HI R29, RZ, 0x1f, R4 ;  /* 0x0000001fff1d7819 */ /* 0x000fe20000011404 */
[----:B------:R-:W-:Y:S01]  /*4340*/  ULDC.64 UR14, c[0x0][0x5d0] ;  /* 0x00017400000e7ab9 */ /* 0x000fe20000000a00 */
[----:B------:R-:W-:Y:S01]  /*4350*/  ISETP.GE.AND P0, PT, R26, UR5, PT ;  /* 0x000000051a007c0c */ /* 0x000fe2000bf06270 */
[----:B0-----:R-:W-:Y:S01]  /*4360*/  IMAD.WIDE.U32 R16, R4, UR14, R22 ;  /* 0x0000000e04107c25 */ /* 0x001fe2000f8e0016 */
[----:B------:R-:W-:Y:S02]  /*4370*/  SHF.R.S32.HI R28, RZ, 0x1f, R27 ;  /* 0x0000001fff1c7819 */ /* 0x000fe4000001141b */
[----:B------:R-:W-:Y:S01]  /*4380*/  ISETP.GE.OR P0, PT, R27, R21, P0 ;  /* 0x000000151b00720c */ /* 0x000fe20000706670 */
[----:B------:R-:W-:Y:S01]  /*4390*/  IMAD R5, R29, UR14, RZ ;  /* 0x0000000e1d057c24 */ /* 0x000fe2000f8e02ff */
[----:B------:R-:W-:-:S03]  /*43a0*/  IADD3 R18, P1, R27, R16, RZ ;  /* 0x000000101b127210 */ /* 0x000fc60007f3e0ff */
[----:B------:R-:W-:-:S05]  /*43b0*/  IMAD R5, R4, UR15, R5 ;  /* 0x0000000f04057c24 */ /* 0x000fca000f8e0205 */
[----:B------:R-:W-:-:S03]  /*43c0*/  IADD3.X R19, R28, R17, R5, P1, !PT ;  /* 0x000000111c137210 */ /* 0x000fc60000ffe405 */
[----:B------:R-:W-:Y:S05]  /*43d0*/  @P0 BRA `(.L_x_36) ;  /* 0x0000006400680947 */ /* 0x000fea0003800000 */
[----:B------:R-:W0:Y:S01]  /*43e0*/  LDC.64 R24, c[0x0][0x5c8] ;  /* 0x00017200ff187b82 */ /* 0x000e220000000a00 */
[----:B------:R-:W-:Y:S01]  /*43f0*/  IMAD.WIDE R16, R6, 0x40, R12 ;  /* 0x0000004006107825 */ /* 0x000fe200078e020c */
[----:B------:R-:W-:Y:S01]  /*4400*/  ULDC.64 UR14, c[0x0][0x5c0] ;  /* 0x00017000000e7ab9 */ /* 0x000fe20000000a00 */
[----:B------:R-:W-:Y:S02]  /*4410*/  BSSY B0, `(.L_x_36) ;  /* 0x0000656000007945 */ /* 0x000fe40003800000 */
[----:B------:R-:W-:Y:S02]  /*4420*/  IMAD.IADD R6, R15, 0x1, -R26 ;  /* 0x000000010f067824 */ /* 0x000fe400078e0a1a */
[-C--:B0-----:R-:W-:Y:S02]  /*4430*/  IMAD R5, R17, R24.reuse, RZ ;  /* 0x0000001811057224 */ /* 0x081fe400078e02ff */
[----:B------:R-:W-:-:S04]  /*4440*/  IMAD.WIDE.U32 R18, R16, R24, R18 ;  /* 0x0000001810127225 */ /* 0x000fc800078e0012 */
[----:B------:R-:W-:Y:S01]  /*4450*/  IMAD R5, R16, R25, R5 ;  /* 0x0000001910057224 */ /* 0x000fe200078e0205 */
[----:B------:R-:W-:Y:S02]  /*4460*/  LEA R20, P0, R24, R18, 0x3 ;  /* 0x0000001218147211 */ /* 0x000fe400078018ff */
[----:B------:R-:W-:Y:S01]  /*4470*/  IADD3 R18, P1, R18, UR14, RZ ;  /* 0x0000000e12127c10 */ /* 0x000fe2000ff3e0ff */
[----:B------:R-:W-:Y:S01]  /*4480*/  IMAD.IADD R5, R19, 0x1, R5 ;  /* 0x0000000113057824 */ /* 0x000fe200078e0205 */
[----:B------:R-:W-:-:S04]  /*4490*/  IADD3 R20, P2, R20, UR14, RZ ;  /* 0x0000000e14147c10 */ /* 0x000fc8000ff5e0ff */
[----:B------:R-:W-:Y:S01]  /*44a0*/  LEA.HI.X R25, R24, R5, R25, 0x3, P0 ;  /* 0x0000000518197211 */ /* 0x000fe200000f1c19 */
[----:B------:R-:W-:Y:S01]  /*44b0*/  IMAD R24, R14, -0x2, R21 ;  /* 0xfffffffe0e187824 */ /* 0x000fe200078e0215 */
[----:B-----5:R-:W-:Y:S02]  /*44c0*/  FSETP.NEU.AND P0, PT, R10, RZ, PT ;  /* 0x000000ff0a00720b */ /* 0x020fe40003f0d000 */
[----:B------:R-:W-:Y:S01]  /*44d0*/  IADD3.X R19, R5, UR15, RZ, P1, !PT ;  /* 0x0000000f05137c10 */ /* 0x000fe20008ffe4ff */
[----:B------:R-:W-:Y:S01]  /*44e0*/  IMAD.IADD R24, R24, 0x1, -R27 ;  /* 0x0000000118187824 */ /* 0x000fe200078e0a1b */
[----:B------:R-:W-:-:S09]  /*44f0*/  IADD3.X R21, R25, UR15, RZ, P2, !PT ;  /* 0x0000000f19157c10 */ /* 0x000fd200097fe4ff */
[----:B------:R-:W-:Y:S05]  /*4500*/  @!P0 BRA `(.L_x_37) ;  /* 0x0000004800e88947 */ /* 0x000fea0003800000 */
[----:B------:R-:W-:Y:S01]  /*4510*/  ULDC.64 UR14, c[0x0][0x5b8] ;  /* 0x00016e00000e7ab9 */ /* 0x000fe20000000a00 */
[----:B------:R-:W-:Y:S01]  /*4520*/  ULDC.64 UR18, c[0x0][0x5a8] ;  /* 0x00016a0000127ab9 */ /* 0x000fe20000000a00 */
[----:B------:R-:W-:Y:S01]  /*4530*/  IMAD.WIDE.U32 R22, R4, UR14, R22 ;  /* 0x0000000e04167c25 */ /* 0x000fe2000f8e0016 */
[----:B------:R-:W-:Y:S03]  /*4540*/  BSSY B1, `(.L_x_38) ;  /* 0x0000010000017945 */ /* 0x000fe60003800000 */
[----:B------:R-:W-:Y:S01]  /*4550*/  IMAD R5, R29, UR14, RZ ;  /* 0x0000000e1d057c24 */ /* 0x000fe2000f8e02ff */
[----:B------:R-:W-:-:S03]  /*4560*/  IADD3 R22, P0, R27, R22, RZ ;  /* 0x000000161b167210 */ /* 0x000fc60007f1e0ff */
[----:B------:R-:W-:Y:S01]  /*4570*/  IMAD R5, R4, UR15, R5 ;  /* 0x0000000f04057c24 */ /* 0x000fe2000f8e0205 */
[----:B------:R-:W-:Y:S02]  /*4580*/  ULDC.64 UR14, c[0x0][0x5b0] ;  /* 0x00016c00000e7ab9 */ /* 0x000fe40000000a00 */
[----:B------:R-:W-:Y:S02]  /*4590*/  IMAD R25, R17, UR14, RZ ;  /* 0x0000000e11197c24 */ /* 0x000fe4000f8e02ff */
[----:B------:R-:W-:Y:S02]  /*45a0*/  IADD3.X R23, R28, R23, R5, P0, !PT ;  /* 0x000000171c177210 */ /* 0x000fe400007fe405 */
[----:B------:R-:W-:Y:S01]  /*45b0*/  ISETP.GE.AND P0, PT, R24, 0x1, PT ;  /* 0x000000011800780c */ /* 0x000fe20003f06270 */
[C---:B------:R-:W-:Y:S02]  /*45c0*/  IMAD R25, R16.reuse, UR15, R25 ;  /* 0x0000000f10197c24 */ /* 0x040fe4000f8e0219 */
[----:B------:R-:W-:Y:S01]  /*45d0*/  IMAD.WIDE.U32 R4, R16, UR14, R22 ;  /* 0x0000000e10047c25 */ /* 0x000fe2000f8e0016 */
[----:B------:R-:W-:-:S02]  /*45e0*/  ISETP.LT.OR P4, PT, R6, 0x1, !P0 ;  /* 0x000000010600780c */ /* 0x000fc40004781670 */
[----:B------:R-:W-:-:S04]  /*45f0*/  IADD3 R4, P1, R4, UR18, RZ ;  /* 0x0000001204047c10 */ /* 0x000fc8000ff3e0ff */
[--C-:B------:R-:W-:Y:S02]  /*4600*/  IADD3.X R5, R5, UR19, R25.reuse, P1, !PT ;  /* 0x0000001305057c10 */ /* 0x100fe40008ffe419 */
[----:B------:R-:W-:-:S05]  /*4610*/  PRMT R25, RZ, 0x7610, R25 ;  /* 0x00007610ff197816 */ /* 0x000fca0000000019 */
[----:B------:R-:W-:Y:S05]  /*4620*/  @P4 BRA `(.L_x_39) ;  /* 0x0000000000044947 */ /* 0x000fea0003800000 */
[----:B------:R0:W5:Y:S02]  /*4630*/  LDG.E.U8 R25, desc[UR24][R4.64] ;  /* 0x0000001804197981 */ /* 0x000164000c1e1100 */
.L_x_39:
[----:B------:R-:W-:Y:S05]  /*4640*/  BSYNC B1 ;  /* 0x0000000000017941 */ /* 0x000fea0003800000 */
.L_x_38:
[----:B-----5:R-:W-:Y:S01]  /*4650*/  LOP3.LUT R25, R25, 0xff, RZ, 0xc0, !PT ;  /* 0x000000ff19197812 */ /* 0x020fe200078ec0ff */
[----:B------:R-:W-:Y:S01]  /*4660*/  BSSY B1, `(.L_x_40) ;  /* 0x000000c000017945 */ /* 0x000fe20003800000 */
[----:B------:R-:W-:Y:S02]  /*4670*/  ISETP.GE.AND P1, PT, R24, 0x2, PT ;  /* 0x000000021800780c */ /* 0x000fe40003f26270 */
[----:B------:R-:W-:Y:S02]  /*4680*/  F2FP.F16.E4M3.UNPACK_B R25, R25 ;  /* 0x00000019ff19723e */ /* 0x000fe400020006ff */
[----:B------:R-:W-:-:S03]  /*4690*/  ISETP.LT.OR P2, PT, R6, 0x1, !P1 ;  /* 0x000000010600780c */ /* 0x000fc60004f41670 */
[----:B------:R-:W-:-:S05]  /*46a0*/  HADD2.F32 R25, -RZ, R25.H0_H0 ;  /* 0x20000019ff197230 */ /* 0x000fca0000004100 */
[----:B------:R-:W-:Y:S01]  /*46b0*/  FMUL R26, R25, R10 ;  /* 0x0000000a191a7220 */ /* 0x000fe20000400000 */
[----:B------:R-:W-:-:S03]  /*46c0*/  PRMT R25, RZ, 0x7610, R25 ;  /* 0x00007610ff197816 */ /* 0x000fc60000000019 */
[----:B------:R-:W-:-:S05]  /*46d0*/  FFMA R26, R197, R11, R26 ;  /* 0x0000000bc51a7223 */ /* 0x000fca000000001a */
[----:B------:R-:W-:-:S05]  /*46e0*/  F2FP.SATFINITE.E4M3.F32.PACK_AB_MERGE_C R27, RZ, R26, RZ ;  /* 0x0000001aff1b723e */ /* 0x000fca00048070ff */
[----:B------:R1:W-:Y:S01]  /*46f0*/  @!P4 STG.E.U8 desc[UR24][R18.64], R27 ;  /* 0x0000001b1200c986 */ /* 0x0003e2000c101118 */
[----:B------:R-:W-:Y:S05]  /*4700*/  @P2 BRA `(.L_x_41) ;  /* 0x0000000000042947 */ /* 0x000fea0003800000 */
[----:B------:R2:W5:Y:S02]  /*4710*/  LDG.E.U8 R25, desc[UR24][R4.64+0x1] ;  /* 0x0000011804197981 */ /* 0x000564000c1e1100 */
.L_x_41:
[----:B------:R-:W-:Y:S05]  /*4720*/  BSYNC B1 ;  /* 0x0000000000017941 */ /* 0x000fea0003800000 */
.L_x_40:
[----:B-----5:R-:W-:Y:S01]  /*4730*/  LOP3.LUT R25, R25, 0xff, RZ, 0xc0, !PT ;  /* 0x000000ff19197812 */ /* 0x020fe200078ec0ff */
[----:B------:R-:W-:Y:S01]  /*4740*/  BSSY B1, `(.L_x_42) ;  /* 0x0000012000017945 */ /* 0x000fe20003800000 */
[----:B-1----:R-:W-:Y:S02]  /*4750*/  IADD3 R27, P4, R16, 0x8, RZ ;  /* 0x00000008101b7810 */ /* 0x002fe40007f9e0ff */
[----:B------:R-:W-:Y:S02]  /*4760*/  F2FP.F16.E4M3.UNPACK_B R25, R25 ;  /* 0x00000019ff19723e */ /* 0x000fe400020006ff */
[----:B------:R-:W-:Y:S01]  /*4770*/  ISETP.LT.OR P0, PT, R6, 0x9, !P0 ;  /* 0x000000090600780c */ /* 0x000fe20004701670 */
[----:B------:R-:W-:Y:S02]  /*4780*/  IMAD.X R16, RZ, RZ, R17, P4 ;  /* 0x000000ffff107224 */ /* 0x000fe400020e0611 */
[----:B------:R-:W-:Y:S02]  /*4790*/  HADD2.F32 R25, -RZ, R25.H0_H0 ;  /* 0x20000019ff197230 */ /* 0x000fe40000004100 */
[----:B------:R-:W-:-:S02]  /*47a0*/  IMAD R16, R16, UR14, RZ ;  /* 0x0000000e10107c24 */ /* 0x000fc4000f8e02ff */
[----:B------:R-:W-:-:S04]  /*47b0*/  IMAD.WIDE.U32 R22, R27, UR14, R22 ;  /* 0x0000000e1b167c25 */ /* 0x000fc8000f8e0016 */
[----:B------:R-:W-:Y:S01]  /*47c0*/  FMUL R25, R25, R10 ;  /* 0x0000000a19197220 */ /* 0x000fe20000400000 */
[----:B------:R-:W-:-:S03]  /*47d0*/  IMAD R27, R27, UR15, R16 ;  /* 0x0000000f1b1b7c24 */ /* 0x000fc6000f8e0210 */
[----:B------:R-:W-:Y:S01]  /*47e0*/  FFMA R25, R200, R11, R25 ;  /* 0x0000000bc8197223 */ /* 0x000fe20000000019 */
[----:B------:R-:W-:Y:S02]  /*47f0*/  IADD3 R16, P4, R22, UR18, RZ ;  /* 0x0000001216107c10 */ /* 0x000fe4000ff9e0ff */
[----:B------:R-:W-:Y:S02]  /*4800*/  PRMT R22, RZ, 0x7610, R22 ;  /* 0x00007610ff167816 */ /* 0x000fe40000000016 */
[----:B------:R-:W-:Y:S02]  /*4810*/  F2FP.SATFINITE.E4M3.F32.PACK_AB_MERGE_C R25, RZ, R25, RZ ;  /* 0x00000019ff19723e */ /* 0x000fe400048070ff */
[----:B------:R-:W-:-:S03]  /*4820*/  IADD3.X R17, R23, UR19, R27, P4, !PT ;  /* 0x0000001317117c10 */ /* 0x000fc6000a7fe41b */
[----:B------:R1:W-:Y:S01]  /*4830*/  @!P2 STG.E.U8 desc[UR24][R18.64+0x1], R25 ;  /* 0x000001191200a986 */ /* 0x0003e2000c101118 */
[----:B------:R-:W-:Y:S05]  /*4840*/  @P0 BRA `(.L_x_43) ;  /* 0x0000000000040947 */ /* 0x000fea0003800000 */
[----:B------:R3:W5:Y:S02]  /*4850*/  LDG.E.U8 R22, desc[UR24][R16.64] ;  /* 0x0000001810167981 */ /* 0x000764000c1e1100 */
.L_x_43:
[----:B------:R-:W-:Y:S05]  /*4860*/  BSYNC B1 ;  /* 0x0000000000017941 */ /* 0x000fea0003800000 */
.L_x_42:
[----:B-----5:R-:W-:Y:S01]  /*4870*/  LOP3.LUT R22, R22, 0xff, RZ, 0xc0, !PT ;  /* 0x000000ff16167812 */ /* 0x020fe200078ec0ff */
[----:B------:R-:W-:Y:S01]  /*4880*/  BSSY B1, `(.L_x_44) ;  /* 0x000000b000017945 */ /* 0x000fe20003800000 */
[----:B------:R-:W-:Y:S02]  /*4890*/  ISETP.LT.OR P1, PT, R6, 0x9, !P1 ;  /* 0x000000090600780c */ /* 0x000fe40004f21670 */
[----:B------:R-:W-:-:S05]  /*48a0*/  F2FP.F16.E4M3.UNPACK_B R22, R22 ;  /* 0x00000016ff16723e */ /* 0x000fca00020006ff */
[----:B------:R-:W-:-:S05]  /*48b0*/  HADD2.F32 R23, -RZ, R22.H0_H0 ;  /* 0x20000016ff177230 */ /* 0x000fca0000004100 */
[----:B------:R-:W-:-:S04]  /*48c0*/  FMUL R22, R23, R10 ;  /* 0x0000000a17167220 */ /* 0x000fc80000400000 */
[----:B------:R-:W-:-:S05]  /*48d0*/  FFMA R22, R195, R11, R22 ;  /* 0x0000000bc3167223 */ /* 0x000fca0000000016 */
[----:B------:R-:W-:Y:S02]  /*48e0*/  F2FP.SATFINITE.E4M3.F32.PACK_AB_MERGE_C R23, RZ, R22, RZ ;  /* 0x00000016ff17723e */ /* 0x000fe400048070ff */
[----:B------:R-:W-:-:S03]  /*48f0*/  PRMT R22, RZ, 0x7610, R22 ;  /* 0x00007610ff167816 */ /* 0x000fc60000000016 */
[----:B------:R4:W-:Y:S01]  /*4900*/  @!P0 STG.E.U8 desc[UR24][R20.64], R23 ;  /* 0x0000001714008986 */ /* 0x0009e2000c101118 */
[----:B------:R-:W-:Y:S05]  /*4910*/  @P1 BRA `(.L_x_45) ;  /* 0x0000000000041947 */ /* 0x000fea0003800000 */
[----:B------:R0:W5:Y:S02]  /*4920*/  LDG.E.U8 R22, desc[UR24][R16.64+0x1] ;  /* 0x0000011810167981 */ /* 0x000164000c1e1100 */
.L_x_45:
[----:B------:R-:W-:Y:S05]  /*4930*/  BSYNC B1 ;  /* 0x0000000000017941 */ /* 0x000fea0003800000 */
.L_x_44:
[----:B-----5:R-:W-:Y:S01]  /*4940*/  LOP3.LUT R22, R22, 0xff, RZ, 0xc0, !PT ;  /* 0x000000ff16167812 */ /* 0x020fe200078ec0ff */
[----:B------:R-:W-:Y:S01]  /*4950*/  BSSY B1, `(.L_x_46) ;  /* 0x000000c000017945 */ /* 0x000fe20003800000 */
[----:B------:R-:W-:Y:S02]  /*4960*/  ISETP.GE.AND P0, PT, R24, 0x9, PT ;  /* 0x000000091800780c */ /* 0x000fe40003f06270 */
[----:B------:R-:W-:Y:S02]  /*4970*/  F2FP.F16.E4M3.UNPACK_B R22, R22 ;  /* 0x00000016ff16723e */ /* 0x000fe400020006ff */
[----:B------:R-:W-:-:S03]  /*4980*/  ISETP.LT.OR P2, PT, R6, 0x1, !P0 ;  /* 0x000000010600780c */ /* 0x000fc60004741670 */
[----:B----4-:R-:W-:Y:S01]  /*4990*/  HADD2.F32 R23, -RZ, R22.H0_H0 ;  /* 0x20000016ff177230 */ /* 0x010fe20000004100 */
[----:B------:R-:W-:-:S04]  /*49a0*/  PRMT R22, RZ, 0x7610, R22 ;  /* 0x00007610ff167816 */ /* 0x000fc80000000016 */
[----:B------:R-:W-:-:S04]  /*49b0*/  FMUL R23, R23, R10 ;  /* 0x0000000a17177220 */ /* 0x000fc80000400000 */
[----:B------:R-:W-:-:S05]  /*49c0*/  FFMA R23, R198, R11, R23 ;  /* 0x0000000bc6177223 */ /* 0x000fca0000000017 */
[----:B------:R-:W-:-:S05]  /*49d0*/  F2FP.SATFINITE.E4M3.F32.PACK_AB_MERGE_C R23, RZ, R23, RZ ;  /* 0x00000017ff17723e */ /* 0x000fca00048070ff */
[----:B------:R4:W-:Y:S01]  /*49e0*/  @!P1 STG.E.U8 desc[UR24][R20.64+0x1], R23 ;  /* 0x0000011714009986 */ /* 0x0009e2000c101118 */
[----:B------:R-:W-:Y:S05]  /*49f0*/  @P2 BRA `(.L_x_47) ;  /* 0x0000000000042947 */ /* 0x000fea0003800000 */
[----:B------:R0:W5:Y:S02]  /*4a00*/  LDG.E.U8 R22, desc[UR24][R4.64+0x8] ;  /* 0x0000081804167981 */ /* 0x000164000c1e1100 */
.L_x_47:
[----:B------:R-:W-:Y:S05]  /*4a10*/  BSYNC B1 ;  /* 0x0000000000017941 */ /* 0x000fea0003800000 */
.L_x_46:
[----:B-----5:R-:W-:Y:S01]  /*4a20*/  LOP3.LUT R22, R22, 0xff, RZ, 0xc0, !PT ;  /* 0x000000ff16167812 */ /* 0x020fe200078ec0ff */
[----:B------:R-:W-:Y:S01]  /*4a30*/  BSSY B1, `(.L_x_48) ;  /* 0x000000c000017945 */ /* 0x000fe20003800000 */
[----:B------:R-:W-:Y:S02]  /*4a40*/  ISETP.GE.AND P1, PT, R24, 0xa, PT ;  /* 0x0000000a1800780c */ /* 0x000fe40003f26270 */
[----:B------:R-:W-:Y:S02]  /*4a50*/  F2FP.F16.E4M3.UNPACK_B R22, R22 ;  /* 0x00000016ff16723e */ /* 0x000fe400020006ff */
[----:B------:R-:W-:-:S03]  /*4a60*/  ISETP.LT.OR P4, PT, R6, 0x1, !P1 ;  /* 0x000000010600780c */ /* 0x000fc60004f81670 */
[----:B----4-:R-:W-:-:S05]  /*4a70*/  HADD2.F32 R23, -RZ, R22.H0_H0 ;  /* 0x20000016ff177230 */ /* 0x010fca0000004100 */
[----:B------:R-:W-:-:S04]  /*4a80*/  FMUL R22, R23, R10 ;  /* 0x0000000a17167220 */ /* 0x000fc80000400000 */
[----:B------:R-:W-:-:S05]  /*4a90*/  FFMA R22, R191, R11, R22 ;  /* 0x0000000bbf167223 */ /* 0x000fca0000000016 */
[----:B------:R-:W-:Y:S02]  /*4aa0*/  F2FP.SATFINITE.E4M3.F32.PACK_AB_MERGE_C R23, RZ, R22, RZ ;  /* 0x00000016ff17723e */ /* 0x000fe400048070ff */
[----:B------:R-:W-:-:S03]  /*4ab0*/  PRMT R22, RZ, 0x7610, R22 ;  /* 0x00007610ff167816 */ /* 0x000fc60000000016 */
[----:B------:R4:W-:Y:S01]  /*4ac0*/  @!P2 STG.E.U8 desc[UR24][R18.64+0x8], R23 ;  /* 0x000008171200a986 */ /* 0x0009e2000c101118 */
[----:B------:R-:W-:Y:S05]  /*4ad0*/  @P4 BRA `(.L_x_49) ;  /* 0x0000000000044947 */ /* 0x000fea0003800000 */
[----:B------:R0:W5:Y:S02]  /*4ae0*/  LDG.E.U8 R22, desc[UR24][R4.64+0x9] ;  /* 0x0000091804167981 */ /* 0x000164000c1e1100 */
.L_x_49:
[----:B------:R-:W-:Y:S05]  /*4af0*/  BSYNC B1 ;  /* 0x0000000000017941 */ /* 0x000fea0003800000 */
.L_x_48:
[----:B-----5:R-:W-:Y:S01]  /*4b00*/  LOP3.LUT R22, R22, 0xff, RZ, 0xc0, !PT ;  /* 0x000000ff16167812 */ /* 0x020fe200078ec0ff */
[----:B------:R-:W-:Y:S01]  /*4b10*/  BSSY B1, `(.L_x_50) ;  /* 0x000000b000017945 */ /* 0x000fe20003800000 */
[----:B------:R-:W-:Y:S02]  /*4b20*/  ISETP.LT.OR P0, PT, R6, 0x9, !P0 ;  /* 0x000000090600780c */ /* 0x000fe40004701670 */
[----:B------:R-:W-:-:S05]  /*4b30*/  F2FP.F16.E4M3.UNPACK_B R22, R22 ;  /* 0x00000016ff16723e */ /* 0x000fca00020006ff */
        /* <DEDUP_REMOVED lines=8> */
.L_x_51:
[----:B------:R-:W-:Y:S05]  /*4bc0*/  BSYNC B1 ;  /* 0x0000000000017941 */ /* 0x000fea0003800000 */
.L_x_50:
[----:B-----5:R-:W-:Y:S01]  /*4bd0*/  LOP3.LUT R22, R22, 0xff, RZ, 0xc0, !PT ;  /* 0x000000ff16167812 */ /* 0x020fe200078ec0ff */
[----:B------:R-:W-:Y:S01]  /*4be0*/  BSSY B1, `(.L_x_52) ;  /* 0x000000b000017945 */ /* 0x000fe20003800000 */
[----:B------:R-:W-:Y:S02]  /*4bf0*/  ISETP.LT.OR P1, PT, R6, 0x9, !P1 ;  /* 0x000000090600780c */ /* 0x000fe40004f21670 */
[----:B------:R-:W-:-:S05]  /*4c00*/  F2FP.F16.E4M3.UNPACK_B R22, R22 ;  /* 0x00000016ff16723e */ /* 0x000fca00020006ff */
        /* <DEDUP_REMOVED lines=8> */
.L_x_53:
[----:B------:R-:W-:Y:S05]  /*4c90*/  BSYNC B1 ;  /* 0x0000000000017941 */ /* 0x000fea0003800000 */
.L_x_52:
        /* <DEDUP_REMOVED lines=13> */
.L_x_55:
[----:B------:R-:W-:Y:S05]  /*4d70*/  BSYNC B1 ;  /* 0x0000000000017941 */ /* 0x000fea0003800000 */
.L_x_54:
        /* <DEDUP_REMOVED lines=13> */
.L_x_57:
[----:B------:R-:W-:Y:S05]  /*4e50*/  BSYNC B1 ;  /* 0x0000000000017941 */ /* 0x000fea0003800000 */
.L_x_56:
        /* <DEDUP_REMOVED lines=12> */
.L_x_59:
[----:B------:R-:W-:Y:S05]  /*4f20*/  BSYNC B1 ;  /* 0x0000000000017941 */ /* 0x000fea0003800000 */
.L_x_58:
        /* <DEDUP_REMOVED lines=12> */
.L_x_61:
[----:B------:R-:W-:Y:S05]  /*4ff0*/  BSYNC B1 ;  /* 0x0000000000017941 */ /* 0x000fea0003800000 */
.L_x_60:
        /* <DEDUP_REMOVED lines=13> */
.L_x_63:
[----:B------:R-:W-:Y:S05]  /*50d0*/  BSYNC B1 ;  /* 0x0000000000017941 */ /* 0x000fea0003800000 */
.L_x_62:
        /* <DEDUP_REMOVED lines=13> */
.L_x_65:
[----:B------:R-:W-:Y:S05]  /*51b0*/  BSYNC B1 ;  /* 0x0000000000017941 */ /* 0x000fea0003800000 */
.L_x_64:
        /* <DEDUP_REMOVED lines=12> */
.L_x_67:
[----:B------:R-:W-:Y:S05]  /*5280*/  BSYNC B1 ;  /* 0x0000000000017941 */ /* 0x000fea0003800000 */
.L_x_66:
        /* <DEDUP_REMOVED lines=12> */
.L_x_69:
[----:B------:R-:W-:Y:S05]  /*5350*/  BSYNC B1 ;  /* 0x0000000000017941 */ /* 0x000fea0003800000 */
.L_x_68:
        /* <DEDUP_REMOVED lines=13> */
.L_x_71:
[----:B------:R-:W-:Y:S05]  /*5430*/  BSYNC B1 ;  /* 0x0000000000017941 */ /* 0x000fea0003800000 */
.L_x_70:
        /* <DEDUP_REMOVED lines=13> */
.L_x_73:
[----:B------:R-:W-:Y:S05]  /*5510*/  BSYNC B1 ;  /* 0x0000000000017941 */ /* 0x000fea0003800000 */
.L_x_72:
        /* <DEDUP_REMOVED lines=12> */
.L_x_75:
[----:B------:R-:W-:Y:S05]  /*55e0*/  BSYNC B1 ;  /* 0x0000000000017941 */ /* 0x000fea0003800000 */
.L_x_74:
        /* <DEDUP_REMOVED lines=12> */
.L_x_77:
[----:B------:R-:W-:Y:S05]  /*56b0*/  BSYNC B1 ;  /* 0x0000000000017941 */ /* 0x000fea0003800000 */
.L_x_76:
        /* <DEDUP_REMOVED lines=13> */
.L_x_79:
[----:B------:R-:W-:Y:S05]  /*5790*/  BSYNC B1 ;  /* 0x0000000000017941 */ /* 0x000fea0003800000 */
.L_x_78:
        /* <DEDUP_REMOVED lines=13> */
.L_x_81:
[----:B------:R-:W-:Y:S05]  /*5870*/  BSYNC B1 ;  /* 0x0000000000017941 */ /* 0x000fea0003800000 */
.L_x_80:
        /* <DEDUP_REMOVED lines=12> */
.L_x_83:
[----:B------:R-:W-:Y:S05]  /*5940*/  BSYNC B1 ;  /* 0x0000000000017941 */ /* 0x000fea0003800000 */
.L_x_82:
        /* <DEDUP_REMOVED lines=12> */
.L_x_85:
[----:B------:R-:W-:Y:S05]  /*5a10*/  BSYNC B1 ;  /* 0x0000000000017941 */ /* 0x000fea0003800000 */
.L_x_84:
        /* <DEDUP_REMOVED lines=13> */
.L_x_87:
[----:B------:R-:W-:Y:S05]  /*5af0*/  BSYNC B1 ;  /* 0x0000000000017941 */ /* 0x000fea0003800000 */
.L_x_86:
        /* <DEDUP_REMOVED lines=13> */
.L_x_89:
[----:B------:R-:W-:Y:S05]  /*5bd0*/  BSYNC B1 ;  /* 0x0000000000017941 */ /* 0x000fea0003800000 */
.L_x_88:
        /* <DEDUP_REMOVED lines=12> */
.L_x_91:
[----:B------:R-:W-:Y:S05]  /*5ca0*/  BSYNC B1 ;  /* 0x0000000000017941 */ /* 0x000fea0003800000 */
.L_x_90:
        /* <DEDUP_REMOVED lines=12> */
.L_x_93:
[----:B------:R-:W-:Y:S05]  /*5d70*/  BSYNC B1 ;  /* 0x0000000000017941 */ /* 0x000fea0003800000 */
.L_x_92:
        /* <DEDUP_REMOVED lines=13> */
.L_x_95:
[----:B------:R-:W-:Y:S05]  /*5e50*/  BSYNC B1 ;  /* 0x0000000000017941 */ /* 0x000fea0003800000 */
.L_x_94:
        /* <DEDUP_REMOVED lines=13> */
.L_x_97:
[----:B------:R-:W-:Y:S05]  /*5f30*/  BSYNC B1 ;  /* 0x0000000000017941 */ /* 0x000fea0003800000 */
.L_x_96:
        /* <DEDUP_REMOVED lines=12> */
.L_x_99:
[----:B------:R-:W-:Y:S05]  /*6000*/  BSYNC B1 ;  /* 0x0000000000017941 */ /* 0x000fea0003800000 */
.L_x_98:
        /* <DEDUP_REMOVED lines=12> */
.L_x_101:
[----:B------:R-:W-:Y:S05]  /*60d0*/  BSYNC B1 ;  /* 0x0000000000017941 */ /* 0x000fea0003800000 */
.L_x_100:
        /* <DEDUP_REMOVED lines=13> */
.L_x_103:
[----:B------:R-:W-:Y:S05]  /*61b0*/  BSYNC B1 ;  /* 0x0000000000017941 */ /* 0x000fea0003800000 */
.L_x_102:
        /* <DEDUP_REMOVED lines=13> */
.L_x_105:
[----:B------:R-:W-:Y:S05]  /*6290*/  BSYNC B1 ;  /* 0x0000000000017941 */ /* 0x000fea0003800000 */
.L_x_104:
        /* <DEDUP_REMOVED lines=12> */
.L_x_107:
[----:B------:R-:W-:Y:S05]  /*6360*/  BSYNC B1 ;  /* 0x0000000000017941 */ /* 0x000fea0003800000 */
.L_x_106:
        /* <DEDUP_REMOVED lines=12> */
.L_x_109:
[----:B------:R-:W-:Y:S05]  /*6430*/  BSYNC B1 ;  /* 0x0000000000017941 */ /* 0x000fea0003800000 */
.L_x_108:
        /* <DEDUP_REMOVED lines=13> */
.L_x_111:
[----:B------:R-:W-:Y:S05]  /*6510*/  BSYNC B1 ;  /* 0x0000000000017941 */ /* 0x000fea0003800000 */
.L_x_110:
        /* <DEDUP_REMOVED lines=13> */
.L_x_113:
[----:B------:R-:W-:Y:S05]  /*65f0*/  BSYNC B1 ;  /* 0x0000000000017941 */ /* 0x000fea0003800000 */
.L_x_112:
        /* <DEDUP_REMOVED lines=12> */
.L_x_115:
[----:B------:R-:W-:Y:S05]  /*66c0*/  BSYNC B1 ;  /* 0x0000000000017941 */ /* 0x000fea0003800000 */
.L_x_114:
        /* <DEDUP_REMOVED lines=12> */
.L_x_117:
[----:B------:R-:W-:Y:S05]  /*6790*/  BSYNC B1 ;  /* 0x0000000000017941 */ /* 0x000fea0003800000 */
.L_x_116:
        /* <DEDUP_REMOVED lines=13> */
.L_x_119:
[----:B------:R-:W-:Y:S05]  /*6870*/  BSYNC B1 ;  /* 0x0000000000017941 */ /* 0x000fea0003800000 */
.L_x_118:
        /* <DEDUP_REMOVED lines=13> */
.L_x_121:
[----:B------:R-:W-:Y:S05]  /*6950*/  BSYNC B1 ;  /* 0x0000000000017941 */ /* 0x000fea0003800000 */
.L_x_120:
        /* <DEDUP_REMOVED lines=12> */
.L_x_123:
[----:B------:R-:W-:Y:S05]  /*6a20*/  BSYNC B1 ;  /* 0x0000000000017941 */ /* 0x000fea0003800000 */
.L_x_122:
        /* <DEDUP_REMOVED lines=12> */
.L_x_125:
[----:B------:R-:W-:Y:S05]  /*6af0*/  BSYNC B1 ;  /* 0x0000000000017941 */ /* 0x000fea0003800000 */
.L_x_124:
        /* <DEDUP_REMOVED lines=13> */
.L_x_127:
[----:B------:R-:W-:Y:S05]  /*6bd0*/  BSYNC B1 ;  /* 0x0000000000017941 */ /* 0x000fea0003800000 */
.L_x_126:
        /* <DEDUP_REMOVED lines=13> */
.L_x_129:
[----:B------:R-:W-:Y:S05]  /*6cb0*/  BSYNC B1 ;  /* 0x0000000000017941 */ /* 0x000fea0003800000 */
.L_x_128:
        /* <DEDUP_REMOVED lines=12> */
.L_x_131:
[----:B------:R-:W-:Y:S05]  /*6d80*/  BSYNC B1 ;  /* 0x0000000000017941 */ /* 0x000fea0003800000 */
.L_x_130:
        /* <DEDUP_REMOVED lines=12> */
.L_x_133:
[----:B------:R-:W-:Y:S05]  /*6e50*/  BSYNC B1 ;  /* 0x0000000000017941 */ /* 0x000fea0003800000 */
.L_x_132:
        /* <DEDUP_REMOVED lines=13> */
.L_x_135:
[----:B------:R-:W-:Y:S05]  /*6f30*/  BSYNC B1 ;  /* 0x0000000000017941 */ /* 0x000fea0003800000 */
.L_x_134:
        /* <DEDUP_REMOVED lines=13> */
.L_x_137:
[----:B------:R-:W-:Y:S05]  /*7010*/  BSYNC B1 ;  /* 0x0000000000017941 */ /* 0x000fea0003800000 */
.L_x_136:
        /* <DEDUP_REMOVED lines=12> */
.L_x_139:
[----:B------:R-:W-:Y:S05]  /*70e0*/  BSYNC B1 ;  /* 0x0000000000017941 */ /* 0x000fea0003800000 */
.L_x_138:
        /* <DEDUP_REMOVED lines=12> */
.L_x_141:
[----:B------:R-:W-:Y:S05]  /*71b0*/  BSYNC B1 ;  /* 0x0000000000017941 */ /* 0x000fea0003800000 */
.L_x_140:
        /* <DEDUP_REMOVED lines=13> */
.L_x_143:
[----:B------:R-:W-:Y:S05]  /*7290*/  BSYNC B1 ;  /* 0x0000000000017941 */ /* 0x000fea0003800000 */
.L_x_142:
        /* <DEDUP_REMOVED lines=13> */
.L_x_145:
[----:B------:R-:W-:Y:S05]  /*7370*/  BSYNC B1 ;  /* 0x0000000000017941 */ /* 0x000fea0003800000 */
.L_x_144:
        /* <DEDUP_REMOVED lines=12> */
.L_x_147:
[----:B------:R-:W-:Y:S05]  /*7440*/  BSYNC B1 ;  /* 0x0000000000017941 */ /* 0x000fea0003800000 */
.L_x_146:
        /* <DEDUP_REMOVED lines=12> */
.L_x_149:
[----:B------:R-:W-:Y:S05]  /*7510*/  BSYNC B1 ;  /* 0x0000000000017941 */ /* 0x000fea0003800000 */
.L_x_148:
        /* <DEDUP_REMOVED lines=13> */
.L_x_151:
[----:B------:R-:W-:Y:S05]  /*75f0*/  BSYNC B1 ;  /* 0x0000000000017941 */ /* 0x000fea0003800000 */
.L_x_150:
        /* <DEDUP_REMOVED lines=13> */
.L_x_153:
[----:B------:R-:W-:Y:S05]  /*76d0*/  BSYNC B1 ;  /* 0x0000000000017941 */ /* 0x000fea0003800000 */
.L_x_152:
        /* <DEDUP_REMOVED lines=12> */
.L_x_155:
[----:B------:R-:W-:Y:S05]  /*77a0*/  BSYNC B1 ;  /* 0x0000000000017941 */ /* 0x000fea0003800000 */
.L_x_154:
        /* <DEDUP_REMOVED lines=12> */
.L_x_157:
[----:B------:R-:W-:Y:S05]  /*7870*/  BSYNC B1 ;  /* 0x0000000000017941 */ /* 0x000fea0003800000 */
.L_x_156:
        /* <DEDUP_REMOVED lines=13> */
.L_x_159:
[----:B------:R-:W-:Y:S05]  /*7950*/  BSYNC B1 ;  /* 0x0000000000017941 */ /* 0x000fea0003800000 */
.L_x_158:
        /* <DEDUP_REMOVED lines=13> */
.L_x_161:
[----:B------:R-:W-:Y:S05]  /*7a30*/  BSYNC B1 ;  /* 0x0000000000017941 */ /* 0x000fea0003800000 */
.L_x_160:
        /* <DEDUP_REMOVED lines=12> */
.L_x_163:
[----:B------:R-:W-:Y:S05]  /*7b00*/  BSYNC B1 ;  /* 0x0000000000017941 */ /* 0x000fea0003800000 */
.L_x_162:
        /* <DEDUP_REMOVED lines=12> */
.L_x_165:
[----:B------:R-:W-:Y:S05]  /*7bd0*/  BSYNC B1 ;  /* 0x0000000000017941 */ /* 0x000fea0003800000 */
.L_x_164:
        /* <DEDUP_REMOVED lines=13> */
.L_x_167:
[----:B------:R-:W-:Y:S05]  /*7cb0*/  BSYNC B1 ;  /* 0x0000000000017941 */ /* 0x000fea0003800000 */
.L_x_166:
        /* <DEDUP_REMOVED lines=13> */
.L_x_169:
[----:B------:R-:W-:Y:S05]  /*7d90*/  BSYNC B1 ;  /* 0x0000000000017941 */ /* 0x000fea0003800000 */
.L_x_168:
        /* <DEDUP_REMOVED lines=12> */
.L_x_171:
[----:B------:R-:W-:Y:S05]  /*7e60*/  BSYNC B1 ;  /* 0x0000000000017941 */ /* 0x000fea0003800000 */
.L_x_170:
        /* <DEDUP_REMOVED lines=12> */
.L_x_173:
[----:B------:R-:W-:Y:S05]  /*7f30*/  BSYNC B1 ;  /* 0x0000000000017941 */ /* 0x000fea0003800000 */
.L_x_172:
        /* <DEDUP_REMOVED lines=13> */
.L_x_175:
[----:B------:R-:W-:Y:S05]  /*8010*/  BSYNC B1 ;  /* 0x0000000000017941 */ /* 0x000fea0003800000 */
.L_x_174:
        /* <DEDUP_REMOVED lines=13> */
.L_x_177:
[----:B------:R-:W-:Y:S05]  /*80f0*/  BSYNC B1 ;  /* 0x0000000000017941 */ /* 0x000fea0003800000 */
.L_x_176:
        /* <DEDUP_REMOVED lines=12> */
.L_x_179:
[----:B------:R-:W-:Y:S05]  /*81c0*/  BSYNC B1 ;  /* 0x0000000000017941 */ /* 0x000fea0003800000 */
.L_x_178:
        /* <DEDUP_REMOVED lines=12> */
.L_x_181:
[----:B------:R-:W-:Y:S05]  /*8290*/  BSYNC B1 ;  /* 0x0000000000017941 */ /* 0x000fea0003800000 */
.L_x_180:
        /* <DEDUP_REMOVED lines=13> */
.L_x_183:
[----:B------:R-:W-:Y:S05]  /*8370*/  BSYNC B1 ;  /* 0x0000000000017941 */ /* 0x000fea0003800000 */
.L_x_182:
        /* <DEDUP_REMOVED lines=13> */
.L_x_185:
[----:B------:R-:W-:Y:S05]  /*8450*/  BSYNC B1 ;  /* 0x0000000000017941 */ /* 0x000fea0003800000 */
.L_x_184:
        /* <DEDUP_REMOVED lines=12> */
.L_x_187:
[----:B------:R-:W-:Y:S05]  /*8520*/  BSYNC B1 ;  /* 0x0000000000017941 */ /* 0x000fea0003800000 */
.L_x_186:
        /* <DEDUP_REMOVED lines=12> */
.L_x_189:
[----:B------:R-:W-:Y:S05]  /*85f0*/  BSYNC B1 ;  /* 0x0000000000017941 */ /* 0x000fea0003800000 */
.L_x_188:
        /* <DEDUP_REMOVED lines=13> */
.L_x_191:
[----:B------:R-:W-:Y:S05]  /*86d0*/  BSYNC B1 ;  /* 0x0000000000017941 */ /* 0x000fea0003800000 */
.L_x_190:
        /* <DEDUP_REMOVED lines=13> */
.L_x_193:
[----:B------:R-:W-:Y:S05]  /*87b0*/  BSYNC B1 ;  /* 0x0000000000017941 */ /* 0x000fea0003800000 */
.L_x_192:
        /* <DEDUP_REMOVED lines=12> */
.L_x_195:
[----:B------:R-:W-:Y:S05]  /*8880*/  BSYNC B1 ;  /* 0x0000000000017941 */ /* 0x000fea0003800000 */
.L_x_194:
        /* <DEDUP_REMOVED lines=12> */
.L_x_197:
[----:B------:R-:W-:Y:S05]  /*8950*/  BSYNC B1 ;  /* 0x0000000000017941 */ /* 0x000fea0003800000 */
.L_x_196:
        /* <DEDUP_REMOVED lines=13> */
.L_x_199:
[----:B------:R-:W-:Y:S05]  /*8a30*/  BSYNC B1 ;  /* 0x0000000000017941 */ /* 0x000fea0003800000 */
.L_x_198:
        /* <DEDUP_REMOVED lines=13> */
.L_x_201:
[----:B------:R-:W-:Y:S05]  /*8b10*/  BSYNC B1 ;  /* 0x0000000000017941 */ /* 0x000fea0003800000 */
.L_x_200:
        /* <DEDUP_REMOVED lines=12> */
.L_x_203:
[----:B------:R-:W-:Y:S05]  /*8be0*/  BSYNC B1 ;  /* 0x0000000000017941 */ /* 0x000fea0003800000 */
.L_x_202:
        /* <DEDUP_REMOVED lines=12> */
.L_x_205:
[----:B------:R-:W-:Y:S05]  /*8cb0*/  BSYNC B1 ;  /* 0x0000000000017941 */ /* 0x000fea0003800000 */
.L_x_204:
        /* <DEDUP_REMOVED lines=13> */
.L_x_207:
[----:B------:R-:W-:Y:S05]  /*8d90*/  BSYNC B1 ;  /* 0x0000000000017941 */ /* 0x000fea0003800000 */
.L_x_206:
        /* <DEDUP_REMOVED lines=13> */
.L_x_209:
[----:B------:R-:W-:Y:S05]  /*8e70*/  BSYNC B1 ;  /* 0x0000000000017941 */ /* 0x000fea0003800000 */
.L_x_208:
[----:B-----5:R-:W-:Y:S01]  /*8e80*/  LOP3.LUT R22, R22, 0xff, RZ, 0xc0, !PT ;  /* 0x000000ff16167812 */ /* 0x020fe200078ec0ff */
[----:B------:R-:W-:Y:S01]  /*8e90*/  BSSY B1, `(.L_x_210) ;  /* 0x000000b000017945 */ /* 0x000fe20003800000 */
[----:B------:R-:W-:Y:S02]  /*8ea0*/  ISETP.LT.OR P0, PT, R6, 0x9, !P0 ;  /* 0x000000090600780c */ /* 0x000fe40004701670 */
[----:B------:R-:W-:Y:S02]  /*8eb0*/  F2FP.F16.E4M3.UNPACK_B R22, R22 ;  /* 0x00000016ff16723e */ /* 0x000fe400020006ff */
[----:B0-2---:R-:W-:-:S03]  /*8ec0*/  PRMT R4, RZ, 0x7610, R4 ;  /* 0x00007610ff047816 */ /* 0x005fc60000000004 */
[----:B------:R-:W-:-:S05]  /*8ed0*/  HADD2.F32 R5, -RZ, R22.H0_H0 ;  /* 0x20000016ff057230 */ /* 0x000fca0000004100 */
[----:B------:R-:W-:-:S04]  /*8ee0*/  FMUL R5, R5, R10 ;  /* 0x0000000a05057220 */ /* 0x000fc80000400000 */
[----:B------:R-:W-:-:S05]  /*8ef0*/  FFMA R5, R114, R11, R5 ;  /* 0x0000000b72057223 */ /* 0x000fca0000000005 */
[----:B------:R-:W-:-:S05]  /*8f00*/  F2FP.SATFINITE.E4M3.F32.PACK_AB_MERGE_C R5, RZ, R5, RZ ;  /* 0x00000005ff05723e */ /* 0x000fca00048070ff */
[----:B------:R0:W-:Y:S01]  /*8f10*/  @!P4 STG.E.U8 desc[UR24][R18.64+0xa9], R5 ;  /* 0x0000a9051200c986 */ /* 0x0001e2000c101118 */
[----:B------:R-:W-:Y:S05]  /*8f20*/  @P0 BRA `(.L_x_211) ;  /* 0x0000000000040947 */ /* 0x000fea0003800000 */
[----:B------:R2:W5:Y:S02]  /*8f30*/  LDG.E.U8 R4, desc[UR24][R16.64+0xa8] ;  /* 0x0000a81810047981 */ /* 0x000564000c1e1100 */
.L_x_211:
[----:B------:R-:W-:Y:S05]  /*8f40*/  BSYNC B1 ;  /* 0x0000000000017941 */ /* 0x000fea0003800000 */
.L_x_210:
[----:B-----5:R-:W-:Y:S01]  /*8f50*/  LOP3.LUT R4, R4, 0xff, RZ, 0xc0, !PT ;  /* 0x000000ff04047812 */ /* 0x020fe200078ec0ff */
[----:B------:R-:W-:Y:S01]  /*8f60*/  BSSY B1, `(.L_x_212) ;  /* 0x000000b000017945 */ /* 0x000fe20003800000 */
[----:B------:R-:W-:Y:S02]  /*8f70*/  ISETP.LT.OR P1, PT, R6, 0x9, !P1 ;  /* 0x000000090600780c */ /* 0x000fe40004f21670 */
[----:B------:R-:W-:-:S05]  /*8f80*/  F2FP.F16.E4M3.UNPACK_B R4, R4 ;  /* 0x00000004ff04723e */ /* 0x000fca00020006ff */
[----:B0-----:R-:W-:-:S05]  /*8f90*/  HADD2.F32 R5, -RZ, R4.H0_H0 ;  /* 0x20000004ff057230 */ /* 0x001fca0000004100 */
[----:B------:R-:W-:-:S04]  /*8fa0*/  FMUL R4, R5, R10 ;  /* 0x0000000a05047220 */ /* 0x000fc80000400000 */
[----:B------:R-:W-:-:S05]  /*8fb0*/  FFMA R4, R113, R11, R4 ;  /* 0x0000000b71047223 */ /* 0x000fca0000000004 */
[----:B------:R-:W-:Y:S02]  /*8fc0*/  F2FP.SATFINITE.E4M3.F32.PACK_AB_MERGE_C R5, RZ, R4, RZ ;  /* 0x00000004ff05723e */ /* 0x000fe400048070ff */
[----:B------:R-:W-:-:S03]  /*8fd0*/  PRMT R4, RZ, 0x7610, R4 ;  /* 0x00007610ff047816 */ /* 0x000fc60000000004 */
[----:B------:R0:W-:Y:S01]  /*8fe0*/  @!P0 STG.E.U8 desc[UR24][R20.64+0xa8], R5 ;  /* 0x0000a80514008986 */ /* 0x0001e2000c101118 */
[----:B------:R-:W-:Y:S05]  /*8ff0*/  @P1 BRA `(.L_x_213) ;  /* 0x0000000000041947 */ /* 0x000fea0003800000 */
[----:B------:R0:W5:Y:S02]  /*9000*/  LDG.E.U8 R4, desc[UR24][R16.64+0xa9] ;  /* 0x0000a91810047981 */ /* 0x000164000c1e1100 */
.L_x_213:
[----:B------:R-:W-:Y:S05]  /*9010*/  BSYNC B1 ;  /* 0x0000000000017941 */ /* 0x000fea0003800000 */
.L_x_212:
[----:B------:R-:W-:Y:S05]  /*9020*/  @P1 BRA `(.L_x_214) ;  /* 0x0000001800501947 */ /* 0x000fea0003800000 */
[----:B-----5:R-:W-:-:S04]  /*9030*/  LOP3.LUT R4, R4, 0xff, RZ, 0xc0, !PT ;  /* 0x000000ff04047812 */ /* 0x020fc800078ec0ff */
[----:B------:R-:W-:-:S05]  /*9040*/  F2FP.F16.E4M3.UNPACK_B R4, R4 ;  /* 0x00000004ff04723e */ /* 0x000fca00020006ff */
[----:B0-----:R-:W-:-:S05]  /*9050*/  HADD2.F32 R5, -RZ, R4.H0_H0 ;  /* 0x20000004ff057230 */ /* 0x001fca0000004100 */
[----:B------:R-:W-:-:S04]  /*9060*/  FMUL R5, R5, R10 ;  /* 0x0000000a05057220 */ /* 0x000fc80000400000 */
[----:B------:R-:W-:-:S05]  /*9070*/  FFMA R5, R116, R11, R5 ;  /* 0x0000000b74057223 */ /* 0x000fca0000000005 */
[----:B------:R-:W-:-:S05]  /*9080*/  F2FP.SATFINITE.E4M3.F32.PACK_AB_MERGE_C R5, RZ, R5, RZ ;  /* 0x00000005ff05723e */ /* 0x000fca00048070ff */
[----:B------:R0:W-:Y:S01]  /*9090*/  STG.E.U8 desc[UR24][R20.64+0xa9], R5 ;  /* 0x0000a90514007986 */ /* 0x0001e2000c101118 */
[----:B------:R-:W-:Y:S05]  /*90a0*/  BRA `(.L_x_214) ;  /* 0x0000001800307947 */ /* 0x000fea0003800000 */
.L_x_37:
[----:B------:R-:W-:Y:S01]  /*90b0*/  ISETP.GE.AND P0, PT, R24, 0x2, PT ;  /* 0x000000021800780c */ /* 0x000fe20003f06270 */
[-C--:B------:R-:W-:Y:S01]  /*90c0*/  FMUL R200, R200, R11.reuse ;  /* 0x0000000bc8c87220 */ /* 0x080fe20000400000 */
[----:B------:R-:W-:Y:S01]  /*90d0*/  ISETP.GE.AND P1, PT, R24, 0x1, PT ;  /* 0x000000011800780c */ /* 0x000fe20003f26270 */
[-C--:B------:R-:W-:Y:S01]  /*90e0*/  FMUL R197, R197, R11.reuse ;  /* 0x0000000bc5c57220 */ /* 0x080fe20000400000 */
[----:B------:R-:W-:Y:S01]  /*90f0*/  ISETP.LT.OR P4, PT, R6, 0x1, !P0 ;  /* 0x000000010600780c */ /* 0x000fe20004781670 */
[-C--:B------:R-:W-:Y:S01]  /*9100*/  FMUL R198, R198, R11.reuse ;  /* 0x0000000bc6c67220 */ /* 0x080fe20000400000 */
[----:B------:R-:W-:Y:S01]  /*9110*/  ISETP.LT.OR P2, PT, R6, 0x1, !P1 ;  /* 0x000000010600780c */ /* 0x000fe20004f41670 */
[-C--:B------:R-:W-:Y:S01]  /*9120*/  FMUL R195, R195, R11.reuse ;  /* 0x0000000bc3c37220 */ /* 0x080fe20000400000 */
[----:B------:R-:W-:Y:S01]  /*9130*/  F2FP.SATFINITE.E4M3.F32.PACK_AB_MERGE_C R5, RZ, R200, RZ ;  /* 0x000000c8ff05723e */ /* 0x000fe200048070ff */
[----:B------:R-:W-:Y:S01]  /*9140*/  FMUL R191, R191, R11 ;  /* 0x0000000bbfbf7220 */ /* 0x000fe20000400000 */
[----:B------:R-:W-:Y:S01]  /*9150*/  F2FP.SATFINITE.E4M3.F32.PACK_AB_MERGE_C R197, RZ, R197, RZ ;  /* 0x000000c5ffc5723e */ /* 0x000fe200048070ff */
[-C--:B------:R-:W-:Y:S01]  /*9160*/  FMUL R196, R196, R11.reuse ;  /* 0x0000000bc4c47220 */ /* 0x080fe20000400000 */
[C---:B------:R-:W-:Y:S01]  /*9170*/  ISETP.LT.OR P0, PT, R6.reuse, 0x9, !P0 ;  /* 0x000000090600780c */ /* 0x040fe20004701670 */
[-C--:B------:R-:W-:Y:S01]  /*9180*/  FMUL R193, R193, R11.reuse ;  /* 0x0000000bc1c17220 */ /* 0x080fe20000400000 */
[----:B------:R-:W-:Y:S01]  /*9190*/  ISETP.LT.OR P1, PT, R6, 0x9, !P1 ;  /* 0x000000090600780c */ /* 0x000fe20004f21670 */
[----:B------:R-:W-:Y:S01]  /*91a0*/  FMUL R194, R194, R11 ;  /* 0x0000000bc2c27220 */ /* 0x000fe20000400000 */
[----:B------:R-:W-:Y:S01]  /*91b0*/  F2FP.SATFINITE.E4M3.F32.PACK_AB_MERGE_C R195, RZ, R195, RZ ;  /* 0x000000c3ffc3723e */ /* 0x000fe200048070ff */
[----:B------:R0:W-:Y:S01]  /*91c0*/  @!P4 STG.E.U8 desc[UR24][R18.64+0x1], R5 ;  /* 0x000001051200c986 */ /* 0x0001e2000c101118 */
[C---:B------:R-:W-:Y:S01]  /*91d0*/  ISETP.GE.AND P4, PT, R24.reuse, 0x9, PT ;  /* 0x000000091800780c */ /* 0x040fe20003f86270 */
[----:B------:R-:W-:Y:S01]  /*91e0*/  FMUL R187, R187, R11 ;  /* 0x0000000bbbbb7220 */ /* 0x000fe20000400000 */
[----:B------:R-:W-:Y:S01]  /*91f0*/  F2FP.SATFINITE.E4M3.F32.PACK_AB_MERGE_C R191, RZ, R191, RZ ;  /* 0x000000bfffbf723e */ /* 0x000fe200048070ff */
[----:B------:R-:W-:Y:S01]  /*9200*/  @!P2 STG.E.U8 desc[UR24][R18.64], R197 ;  /* 0x000000c51200a986 */ /* 0x000fe2000c101118 */
[----:B------:R-:W-:Y:S01]  /*9210*/  ISETP.GE.AND P2, PT, R24, 0xa, PT ;  /* 0x0000000a1800780c */ /* 0x000fe20003f46270 */
[-C--:B------:R-:W-:Y:S01]  /*9220*/  FMUL R192, R192, R11.reuse ;  /* 0x0000000bc0c07220 */ /* 0x080fe20000400000 */
[C---:B------:R-:W-:Y:S01]  /*9230*/  ISETP.LT.OR P5, PT, R6.reuse, 0x1, !P4 ;  /* 0x000000010600780c */ /* 0x040fe200067a1670 */
[-C--:B------:R-:W-:Y:S01]  /*9240*/  FMUL R189, R189, R11.reuse ;  /* 0x0000000bbdbd7220 */ /* 0x080fe20000400000 */
[C---:B------:R-:W-:Y:S01]  /*9250*/  ISETP.LT.OR P6, PT, R6.reuse, 0x1, !P2 ;  /* 0x000000010600780c */ /* 0x040fe200057c1670 */
[----:B------:R-:W-:Y:S01]  /*9260*/  @!P1 STG.E.U8 desc[UR24][R20.64], R195 ;  /* 0x000000c314009986 */ /* 0x000fe2000c101118 */
[----:B------:R-:W-:Y:S01]  /*9270*/  ISETP.LT.OR P4, PT, R6, 0x9, !P4 ;  /* 0x000000090600780c */ /* 0x000fe20006781670 */
[-C--:B------:R-:W-:Y:S01]  /*9280*/  FMUL R190, R190, R11.reuse ;  /* 0x0000000bbebe7220 */ /* 0x080fe20000400000 */
[----:B0-----:R-:W-:Y:S01]  /*9290*/  F2FP.SATFINITE.E4M3.F32.PACK_AB_MERGE_C R5, RZ, R198, RZ ;  /* 0x000000c6ff05723e */ /* 0x001fe200048070ff */
[-C--:B------:R-:W-:Y:S01]  /*92a0*/  FMUL R183, R183, R11.reuse ;  /* 0x0000000bb7b77220 */ /* 0x080fe20000400000 */
[----:B------:R-:W-:Y:S01]  /*92b0*/  F2FP.SATFINITE.E4M3.F32.PACK_AB_MERGE_C R17, RZ, R196, RZ ;  /* 0x000000c4ff11723e */ /* 0x000fe200048070ff */
[-C--:B------:R-:W-:Y:S01]  /*92c0*/  FMUL R188, R188, R11.reuse ;  /* 0x0000000bbcbc7220 */ /* 0x080fe20000400000 */
[----:B------:R-:W-:Y:S01]  /*92d0*/  ISETP.LT.OR P2, PT, R6, 0x9, !P2 ;  /* 0x000000090600780c */ /* 0x000fe20005741670 */
[----:B------:R0:W-:Y:S01]  /*92e0*/  @!P0 STG.E.U8 desc[UR24][R20.64+0x1], R5 ;  /* 0x0000010514008986 */ /* 0x0001e2000c101118 */
[C---:B------:R-:W-:Y:S01]  /*92f0*/  ISETP.GE.AND P0, PT, R24.reuse, 0x11, PT ;  /* 0x000000111800780c */ /* 0x040fe20003f06270 */
[-C--:B------:R-:W-:Y:S01]  /*9300*/  FMUL R185, R185, R11.reuse ;  /* 0x0000000bb9b97220 */ /* 0x080fe20000400000 */
[----:B------:R-:W-:Y:S01]  /*9310*/  ISETP.GE.AND P1, PT, R24, 0x12, PT ;  /* 0x000000121800780c */ /* 0x000fe20003f26270 */
[----:B------:R-:W-:Y:S01]  /*9320*/  @!P5 STG.E.U8 desc[UR24][R18.64+0x8], R191 ;  /* 0x000008bf1200d986 */ /* 0x000fe2000c101118 */
[----:B------:R-:W-:Y:S01]  /*9330*/  ISETP.LT.OR P5, PT, R6, 0x1, !P0 ;  /* 0x000000010600780c */ /* 0x000fe200047a1670 */
[----:B------:R-:W-:Y:S01]  /*9340*/  FMUL R186, R186, R11 ;  /* 0x0000000bbaba7220 */ /* 0x000fe20000400000 */
[----:B------:R-:W-:Y:S01]  /*9350*/  F2FP.SATFINITE.E4M3.F32.PACK_AB_MERGE_C R193, RZ, R193, RZ ;  /* 0x000000c1ffc1723e */ /* 0x000fe200048070ff */
[----:B------:R1:W-:Y:S01]  /*9360*/  @!P6 STG.E.U8 desc[UR24][R18.64+0x9], R17 ;  /* 0x000009111200e986 */ /* 0x0003e2000c101118 */
[----:B------:R-:W-:Y:S01]  /*9370*/  ISETP.LT.OR P6, PT, R6, 0x1, !P1 ;  /* 0x000000010600780c */ /* 0x000fe20004fc1670 */
[----:B------:R-:W-:Y:S01]  /*9380*/  FMUL R179, R179, R11 ;  /* 0x0000000bb3b37220 */ /* 0x000fe20000400000 */
[----:B------:R-:W-:Y:S01]  /*9390*/  F2FP.SATFINITE.E4M3.F32.PACK_AB_MERGE_C R187, RZ, R187, RZ ;  /* 0x000000bbffbb723e */ /* 0x000fe200048070ff */
[----:B------:R-:W-:Y:S01]  /*93a0*/  @!P4 STG.E.U8 desc[UR24][R20.64+0x8], R193 ;  /* 0x000008c11400c986 */ /* 0x000fe2000c101118 */
[----:B0-----:R-:W-:Y:S01]  /*93b0*/  F2FP.SATFINITE.E4M3.F32.PACK_AB_MERGE_C R5, RZ, R194, RZ ;  /* 0x000000c2ff05723e */ /* 0x001fe200048070ff */
[-C--:B------:R-:W-:Y:S01]  /*93c0*/  FMUL R184, R184, R11.reuse ;  /* 0x0000000bb8b87220 */ /* 0x080fe20000400000 */
[----:B------:R-:W-:Y:S01]  /*93d0*/  ISETP.GE.AND P4, PT, R24, 0x19, PT ;  /* 0x000000191800780c */ /* 0x000fe20003f86270 */
[-C--:B------:R-:W-:Y:S01]  /*93e0*/  FMUL R181, R181, R11.reuse ;  /* 0x0000000bb5b57220 */ /* 0x080fe20000400000 */
[C---:B------:R-:W-:Y:S01]  /*93f0*/  ISETP.LT.OR P0, PT, R6.reuse, 0x9, !P0 ;  /* 0x000000090600780c */ /* 0x040fe20004701670 */
[----:B------:R0:W-:Y:S01]  /*9400*/  @!P2 STG.E.U8 desc[UR24][R20.64+0x9], R5 ;  /* 0x000009051400a986 */ /* 0x0001e2000c101118 */
[----:B------:R-:W-:Y:S01]  /*9410*/  ISETP.LT.OR P1, PT, R6, 0x9, !P1 ;  /* 0x000000090600780c */ /* 0x000fe20004f21670 */
[-C--:B------:R-:W-:Y:S01]  /*9420*/  FMUL R182, R182, R11.reuse ;  /* 0x0000000bb6b67220 */ /* 0x080fe20000400000 */
[----:B-1----:R-:W-:Y:S01]  /*9430*/  F2FP.SATFINITE.E4M3.F32.PACK_AB_MERGE_C R17, RZ, R192, RZ ;  /* 0x000000c0ff11723e */ /* 0x002fe200048070ff */
[----:B------:R-:W-:Y:S01]  /*9440*/  @!P5 STG.E.U8 desc[UR24][R18.64+0x10], R187 ;  /* 0x000010bb1200d986 */ /* 0x000fe2000c101118 */
[----:B------:R-:W-:Y:S01]  /*9450*/  ISETP.GE.AND P2, PT, R24, 0x1a, PT ;  /* 0x0000001a1800780c */ /* 0x000fe20003f46270 */
[-C--:B------:R-:W-:Y:S01]  /*9460*/  FMUL R175, R175, R11.reuse ;  /* 0x0000000bafaf7220 */ /* 0x080fe20000400000 */
[C---:B------:R-:W-:Y:S01]  /*9470*/  ISETP.LT.OR P5, PT, R6.reuse, 0x1, !P4 ;  /* 0x000000010600780c */ /* 0x040fe200067a1670 */
[----:B------:R1:W-:Y:S01]  /*9480*/  @!P6 STG.E.U8 desc[UR24][R18.64+0x11], R17 ;  /* 0x000011111200e986 */ /* 0x0003e2000c101118 */
[----:B------:R-:W-:Y:S01]  /*9490*/  ISETP.LT.OR P6, PT, R6, 0x1, !P2 ;  /* 0x000000010600780c */ /* 0x000fe200057c1670 */
[----:B------:R-:W-:Y:S01]  /*94a0*/  FMUL R180, R180, R11 ;  /* 0x0000000bb4b47220 */ /* 0x000fe20000400000 */
[----:B------:R-:W-:Y:S01]  /*94b0*/  F2FP.SATFINITE.E4M3.F32.PACK_AB_MERGE_C R189, RZ, R189, RZ ;  /* 0x000000bdffbd723e */ /* 0x000fe200048070ff */
[-C--:B------:R-:W-:Y:S01]  /*94c0*/  FMUL R177, R177, R11.reuse ;  /* 0x0000000bb1b17220 */ /* 0x080fe20000400000 */
[----:B0-----:R-:W-:Y:S01]  /*94d0*/  F2FP.SATFINITE.E4M3.F32.PACK_AB_MERGE_C R5, RZ, R190, RZ ;  /* 0x000000beff05723e */ /* 0x001fe200048070ff */
[----:B------:R-:W-:Y:S01]  /*94e0*/  FMUL R178, R178, R11 ;  /* 0x0000000bb2b27220 */ /* 0x000fe20000400000 */
[----:B------:R-:W-:Y:S01]  /*94f0*/  F2FP.SATFINITE.E4M3.F32.PACK_AB_MERGE_C R183, RZ, R183, RZ ;  /* 0x000000b7ffb7723e */ /* 0x000fe200048070ff */
[----:B------:R-:W-:Y:S01]  /*9500*/  @!P0 STG.E.U8 desc[UR24][R20.64+0x10], R189 ;  /* 0x000010bd14008986 */ /* 0x000fe2000c101118 */
[----:B------:R-:W-:Y:S01]  /*9510*/  ISETP.GE.AND P0, PT, R24, 0x21, PT ;  /* 0x000000211800780c */ /* 0x000fe20003f06270 */
[-C--:B------:R-:W-:Y:S01]  /*9520*/  FMUL R171, R171, R11.reuse ;  /* 0x0000000babab7220 */ /* 0x080fe20000400000 */
[----:B------:R-:W-:Y:S01]  /*9530*/  ISETP.LT.OR P4, PT, R6, 0x9, !P4 ;  /* 0x000000090600780c */ /* 0x000fe20006781670 */
[----:B------:R0:W-:Y:S01]  /*9540*/  @!P1 STG.E.U8 desc[UR24][R20.64+0x11], R5 ;  /* 0x0000110514009986 */ /* 0x0001e2000c101118 */
[----:B-1----:R-:W-:Y:S01]  /*9550*/  F2FP.SATFINITE.E4M3.F32.PACK_AB_MERGE_C R17, RZ, R188, RZ ;  /* 0x000000bcff11723e */ /* 0x002fe200048070ff */
[-C--:B------:R-:W-:Y:S01]  /*9560*/  FMUL R176, R176, R11.reuse ;  /* 0x0000000bb0b07220 */ /* 0x080fe20000400000 */
[----:B------:R-:W-:Y:S01]  /*9570*/  ISETP.LT.OR P2, PT, R6, 0x9, !P2 ;  /* 0x000000090600780c */ /* 0x000fe20005741670 */
        /* <DEDUP_REMOVED lines=155> */
[C---:B------:R-:W-:Y:S01]  /*9f30*/  ISETP.LT.OR P4, PT, R6.reuse, 0x9, !P4 ;  /* 0x000000090600780c */ /* 0x040fe20006781670 */
        /* <DEDUP_REMOVED lines=17> */
[C---:B------:R-:W-:Y:S01]  /*a050*/  ISETP.LT.OR P0, PT, R6.reuse, 0x9, !P0 ;  /* 0x000000090600780c */ /* 0x040fe20004701670 */
[-C--:B------:R-:W-:Y:S01]  /*a060*/  FMUL R119, R119, R11.reuse ;  /* 0x0000000b77777220 */ /* 0x080fe20000400000 */
[----:B------:R-:W-:Y:S01]  /*a070*/  ISETP.LT.OR P5, PT, R6, 0x9, !P5 ;  /* 0x000000090600780c */ /* 0x000fe20006fa1670 */
[----:B------:R0:W-:Y:S01]  /*a080*/  @!P2 STG.E.U8 desc[UR24][R20.64+0x59], R5 ;  /* 0x000059051400a986 */ /* 0x0001e2000c101118 */
[----:B-1----:R-:W-:Y:S01]  /*a090*/  F2FP.SATFINITE.E4M3.F32.PACK_AB_MERGE_C R17, RZ, R152, RZ ;  /* 0x00000098ff11723e */ /* 0x002fe200048070ff */
[----:B------:R-:W-:Y:S01]  /*a0a0*/  FMUL R124, R124, R11 ;  /* 0x0000000b7c7c7220 */ /* 0x000fe20000400000 */
[----:B------:R-:W-:Y:S01]  /*a0b0*/  F2FP.SATFINITE.E4M3.F32.PACK_AB_MERGE_C R149, RZ, R149, RZ ;  /* 0x00000095ff95723e */ /* 0x000fe200048070ff */
[----:B------:R-:W-:Y:S01]  /*a0c0*/  @!P1 STG.E.U8 desc[UR24][R18.64+0x60], R147 ;  /* 0x0000609312009986 */ /* 0x000fe2000c101118 */
[C---:B------:R-:W-:Y:S01]  /*a0d0*/  ISETP.GE.AND P1, PT, R24.reuse, 0x6a, PT ;  /* 0x0000006a1800780c */ /* 0x040fe20003f26270 */
[----:B------:R-:W-:Y:S01]  /*a0e0*/  FMUL R117, R117, R11 ;  /* 0x0000000b75757220 */ /* 0x000fe20000400000 */
[----:B------:R-:W-:Y:S01]  /*a0f0*/  F2FP.SATFINITE.E4M3.F32.PACK_AB_MERGE_C R141, RZ, R141, RZ ;  /* 0x0000008dff8d723e */ /* 0x000fe200048070ff */
[----:B------:R1:W-:Y:S01]  /*a100*/  @!P6 STG.E.U8 desc[UR24][R18.64+0x61], R17 ;  /* 0x000061111200e986 */ /* 0x0003e2000c101118 */
[----:B------:R-:W-:Y:S01]  /*a110*/  ISETP.GE.AND P6, PT, R24, 0x69, PT ;  /* 0x000000691800780c */ /* 0x000fe20003fc6270 */
[-C--:B------:R-:W-:Y:S01]  /*a120*/  FMUL R122, R122, R11.reuse ;  /* 0x0000000b7a7a7220 */ /* 0x080fe20000400000 */
[C---:B------:R-:W-:Y:S01]  /*a130*/  ISETP.LT.OR P4, PT, R6.reuse, 0x1, !P1 ;  /* 0x000000010600780c */ /* 0x040fe20004f81670 */
[----:B------:R-:W-:Y:S01]  /*a140*/  @!P0 STG.E.U8 desc[UR24][R20.64+0x60], R149 ;  /* 0x0000609514008986 */ /* 0x000fe2000c101118 */
[----:B------:R-:W-:Y:S01]  /*a150*/  ISETP.LT.OR P2, PT, R6, 0x1, !P6 ;  /* 0x000000010600780c */ /* 0x000fe20007741670 */
[-C--:B------:R-:W-:Y:S01]  /*a160*/  FMUL R115, R115, R11.reuse ;  /* 0x0000000b73737220 */ /* 0x080fe20000400000 */
[----:B0-----:R-:W-:Y:S01]  /*a170*/  F2FP.SATFINITE.E4M3.F32.PACK_AB_MERGE_C R5, RZ, R150, RZ ;  /* 0x00000096ff05723e */ /* 0x001fe200048070ff */
[-C--:B------:R-:W-:Y:S01]  /*a180*/  FMUL R118, R118, R11.reuse ;  /* 0x0000000b76767220 */ /* 0x080fe20000400000 */
[----:B------:R-:W-:Y:S01]  /*a190*/  ISETP.LT.OR P0, PT, R6, 0x9, !P6 ;  /* 0x000000090600780c */ /* 0x000fe20007701670 */
[-C--:B------:R-:W-:Y:S01]  /*a1a0*/  FMUL R114, R114, R11.reuse ;  /* 0x0000000b72727220 */ /* 0x080fe20000400000 */
[----:B------:R-:W-:Y:S01]  /*a1b0*/  ISETP.LT.OR P1, PT, R6, 0x9, !P1 ;  /* 0x000000090600780c */ /* 0x000fe20004f21670 */
[----:B------:R0:W-:Y:S01]  /*a1c0*/  @!P5 STG.E.U8 desc[UR24][R20.64+0x61], R5 ;  /* 0x000061051400d986 */ /* 0x0001e2000c101118 */
[----:B-1----:R-:W-:Y:S01]  /*a1d0*/  F2FP.SATFINITE.E4M3.F32.PACK_AB_MERGE_C R17, RZ, R148, RZ ;  /* 0x00000094ff11723e */ /* 0x002fe200048070ff */
[----:B------:R-:W-:Y:S01]  /*a1e0*/  FMUL R112, R112, R11 ;  /* 0x0000000b70707220 */ /* 0x000fe20000400000 */
[----:B------:R-:W-:Y:S01]  /*a1f0*/  F2FP.SATFINITE.E4M3.F32.PACK_AB_MERGE_C R145, RZ, R145, RZ ;  /* 0x00000091ff91723e */ /* 0x000fe200048070ff */
[----:B------:R-:W-:Y:S01]  /*a200*/  FMUL R113, R113, R11 ;  /* 0x0000000b71717220 */ /* 0x000fe20000400000 */
[----:B------:R-:W-:Y:S01]  /*a210*/  F2FP.SATFINITE.E4M3.F32.PACK_AB_MERGE_C R139, RZ, R139, RZ ;  /* 0x0000008bff8b723e */ /* 0x000fe200048070ff */
[----:B------:R-:W-:Y:S01]  /*a220*/  @!P2 STG.E.U8 desc[UR24][R18.64+0x68], R141 ;  /* 0x0000688d1200a986 */ /* 0x000fe2000c101118 */
[----:B------:R-:W-:Y:S01]  /*a230*/  ISETP.GE.AND P2, PT, R24, 0x72, PT ;  /* 0x000000721800780c */ /* 0x000fe20003f46270 */
[----:B------:R-:W-:Y:S01]  /*a240*/  FMUL R116, R116, R11 ;  /* 0x0000000b74747220 */ /* 0x000fe20000400000 */
[----:B------:R-:W-:Y:S01]  /*a250*/  F2FP.SATFINITE.E4M3.F32.PACK_AB_MERGE_C R143, RZ, R143, RZ ;  /* 0x0000008fff8f723e */ /* 0x000fe200048070ff */
[----:B------:R1:W-:Y:S01]  /*a260*/  @!P4 STG.E.U8 desc[UR24][R18.64+0x69], R17 ;  /* 0x000069111200c986 */ /* 0x0003e2000c101118 */
[----:B------:R-:W-:-:S02]  /*a270*/  ISETP.GE.AND P4, PT, R24, 0x71, PT ;  /* 0x000000711800780c */ /* 0x000fc40003f86270 */
[C---:B------:R-:W-:Y:S01]  /*a280*/  ISETP.LT.OR P6, PT, R6.reuse, 0x1, !P2 ;  /* 0x000000010600780c */ /* 0x040fe200057c1670 */
[----:B------:R-:W-:Y:S01]  /*a290*/  @!P0 STG.E.U8 desc[UR24][R20.64+0x68], R145 ;  /* 0x0000689114008986 */ /* 0x000fe2000c101118 */
[C---:B------:R-:W-:Y:S02]  /*a2a0*/  ISETP.LT.OR P5, PT, R6.reuse, 0x1, !P4 ;  /* 0x000000010600780c */ /* 0x040fe400067a1670 */
[----:B------:R-:W-:Y:S02]  /*a2b0*/  ISETP.LT.OR P4, PT, R6, 0x9, !P4 ;  /* 0x000000090600780c */ /* 0x000fe40006781670 */
[----:B0-----:R-:W-:Y:S02]  /*a2c0*/  F2FP.SATFINITE.E4M3.F32.PACK_AB_MERGE_C R5, RZ, R146, RZ ;  /* 0x00000092ff05723e */ /* 0x001fe400048070ff */
[C---:B------:R-:W-:Y:S02]  /*a2d0*/  ISETP.GE.AND P0, PT, R24.reuse, 0x7a, PT ;  /* 0x0000007a1800780c */ /* 0x040fe40003f06270 */
[----:B-1----:R-:W-:Y:S01]  /*a2e0*/  F2FP.SATFINITE.E4M3.F32.PACK_AB_MERGE_C R17, RZ, R144, RZ ;  /* 0x00000090ff11723e */ /* 0x002fe200048070ff */
[----:B------:R0:W-:Y:S01]  /*a2f0*/  @!P1 STG.E.U8 desc[UR24][R20.64+0x69], R5 ;  /* 0x0000690514009986 */ /* 0x0001e2000c101118 */
[----:B------:R-:W-:-:S02]  /*a300*/  ISETP.GE.AND P1, PT, R24, 0x79, PT ;  /* 0x000000791800780c */ /* 0x000fc40003f26270 */
[C---:B------:R-:W-:Y:S01]  /*a310*/  ISETP.LT.OR P2, PT, R6.reuse, 0x9, !P2 ;  /* 0x000000090600780c */ /* 0x040fe20005741670 */
[----:B------:R-:W-:Y:S01]  /*a320*/  @!P5 STG.E.U8 desc[UR24][R18.64+0x70], R139 ;  /* 0x0000708b1200d986 */ /* 0x000fe2000c101118 */
[C---:B------:R-:W-:Y:S02]  /*a330*/  ISETP.LT.OR P5, PT, R6.reuse, 0x1, !P0 ;  /* 0x000000010600780c */ /* 0x040fe400047a1670 */
[----:B------:R-:W-:Y:S01]  /*a340*/  F2FP.SATFINITE.E4M3.F32.PACK_AB_MERGE_C R121, RZ, R121, RZ ;  /* 0x00000079ff79723e */ /* 0x000fe200048070ff */
[----:B------:R1:W-:Y:S01]  /*a350*/  @!P6 STG.E.U8 desc[UR24][R18.64+0x71], R17 ;  /* 0x000071111200e986 */ /* 0x0003e2000c101118 */
[----:B------:R-:W-:Y:S02]  /*a360*/  F2FP.SATFINITE.E4M3.F32.PACK_AB_MERGE_C R137, RZ, R137, RZ ;  /* 0x00000089ff89723e */ /* 0x000fe400048070ff */
[C---:B------:R-:W-:Y:S01]  /*a370*/  ISETP.LT.OR P0, PT, R6.reuse, 0x9, !P0 ;  /* 0x000000090600780c */ /* 0x040fe20004701670 */
[----:B------:R-:W-:Y:S01]  /*a380*/  @!P4 STG.E.U8 desc[UR24][R20.64+0x70], R143 ;  /* 0x0000708f1400c986 */ /* 0x000fe2000c101118 */
[----:B------:R-:W-:-:S02]  /*a390*/  ISETP.LT.OR P4, PT, R6, 0x1, !P1 ;  /* 0x000000010600780c */ /* 0x000fc40004f81670 */
[----:B------:R-:W-:Y:S02]  /*a3a0*/  ISETP.LT.OR P1, PT, R6, 0x9, !P1 ;  /* 0x000000090600780c */ /* 0x000fe40004f21670 */
[----:B0-----:R-:W-:Y:S02]  /*a3b0*/  F2FP.SATFINITE.E4M3.F32.PACK_AB_MERGE_C R5, RZ, R142, RZ ;  /* 0x0000008eff05723e */ /* 0x001fe400048070ff */
[----:B------:R-:W-:Y:S02]  /*a3c0*/  F2FP.SATFINITE.E4M3.F32.PACK_AB_MERGE_C R23, RZ, R140, RZ ;  /* 0x0000008cff17723e */ /* 0x000fe400048070ff */
[----:B-1----:R-:W-:Y:S01]  /*a3d0*/  F2FP.SATFINITE.E4M3.F32.PACK_AB_MERGE_C R17, RZ, R138, RZ ;  /* 0x0000008aff11723e */ /* 0x002fe200048070ff */
[----:B------:R0:W-:Y:S01]  /*a3e0*/  @!P2 STG.E.U8 desc[UR24][R20.64+0x71], R5 ;  /* 0x000071051400a986 */ /* 0x0001e2000c101118 */
[----:B------:R-:W-:Y:S02]  /*a3f0*/  ISETP.GE.AND P2, PT, R24, 0x81, PT ;  /* 0x000000811800780c */ /* 0x000fe40003f46270 */
[----:B------:R-:W-:Y:S01]  /*a400*/  F2FP.SATFINITE.E4M3.F32.PACK_AB_MERGE_C R135, RZ, R135, RZ ;  /* 0x00000087ff87723e */ /* 0x000fe200048070ff */
[----:B------:R-:W-:Y:S01]  /*a410*/  @!P4 STG.E.U8 desc[UR24][R18.64+0x78], R121 ;  /* 0x000078791200c986 */ /* 0x000fe2000c101118 */
[----:B------:R-:W-:-:S02]  /*a420*/  ISETP.LT.OR P4, PT, R6, 0x1, !P2 ;  /* 0x000000010600780c */ /* 0x000fc40005781670 */
[----:B------:R-:W-:Y:S01]  /*a430*/  ISETP.LT.OR P2, PT, R6, 0x9, !P2 ;  /* 0x000000090600780c */ /* 0x000fe20005741670 */
[----:B------:R1:W-:Y:S01]  /*a440*/  @!P5 STG.E.U8 desc[UR24][R18.64+0x79], R17 ;  /* 0x000079111200d986 */ /* 0x0003e2000c101118 */
[----:B------:R-:W-:Y:S02]  /*a450*/  F2FP.SATFINITE.E4M3.F32.PACK_AB_MERGE_C R131, RZ, R131, RZ ;  /* 0x00000083ff83723e */ /* 0x000fe400048070ff */
[----:B------:R-:W-:Y:S01]  /*a460*/  F2FP.SATFINITE.E4M3.F32.PACK_AB_MERGE_C R133, RZ, R133, RZ ;  /* 0x00000085ff85723e */ /* 0x000fe200048070ff */
[----:B------:R-:W-:Y:S01]  /*a470*/  @!P1 STG.E.U8 desc[UR24][R20.64+0x78], R137 ;  /* 0x0000788914009986 */ /* 0x000fe2000c101118 */
[----:B------:R-:W-:Y:S02]  /*a480*/  ISETP.GE.AND P1, PT, R24, 0x82, PT ;  /* 0x000000821800780c */ /* 0x000fe40003f26270 */
[----:B0-----:R-:W-:Y:S01]  /*a490*/  F2FP.SATFINITE.E4M3.F32.PACK_AB_MERGE_C R5, RZ, R136, RZ ;  /* 0x00000088ff05723e */ /* 0x001fe200048070ff */
[----:B------:R0:W-:Y:S01]  /*a4a0*/  @!P0 STG.E.U8 desc[UR24][R20.64+0x79], R23 ;  /* 0x0000791714008986 */ /* 0x0001e2000c101118 */
[----:B------:R-:W-:-:S02]  /*a4b0*/  ISETP.LT.OR P5, PT, R6, 0x1, !P1 ;  /* 0x000000010600780c */ /* 0x000fc40004fa1670 */
[----:B------:R-:W-:Y:S01]  /*a4c0*/  ISETP.LT.OR P1, PT, R6, 0x9, !P1 ;  /* 0x000000090600780c */ /* 0x000fe20004f21670 */
[----:B------:R-:W-:Y:S01]  /*a4d0*/  @!P4 STG.E.U8 desc[UR24][R18.64+0x80], R135 ;  /* 0x000080871200c986 */ /* 0x000fe2000c101118 */
[C---:B------:R-:W-:Y:S02]  /*a4e0*/  ISETP.GE.AND P4, PT, R24.reuse, 0x8a, PT ;  /* 0x0000008a1800780c */ /* 0x040fe40003f86270 */
[----:B------:R-:W-:Y:S02]  /*a4f0*/  ISETP.GE.AND P0, PT, R24, 0x89, PT ;  /* 0x000000891800780c */ /* 0x000fe40003f06270 */
[----:B-1----:R-:W-:Y:S02]  /*a500*/  F2FP.SATFINITE.E4M3.F32.PACK_AB_MERGE_C R17, RZ, R134, RZ ;  /* 0x00000086ff11723e */ /* 0x002fe400048070ff */
[C---:B------:R-:W-:Y:S02]  /*a510*/  ISETP.LT.OR P6, PT, R6.reuse, 0x1, !P0 ;  /* 0x000000010600780c */ /* 0x040fe400047c1670 */
[C---:B------:R-:W-:Y:S01]  /*a520*/  ISETP.LT.OR P0, PT, R6.reuse, 0x9, !P0 ;  /* 0x000000090600780c */ /* 0x040fe20004701670 */
[----:B------:R1:W-:Y:S01]  /*a530*/  @!P5 STG.E.U8 desc[UR24][R18.64+0x81], R5 ;  /* 0x000081051200d986 */ /* 0x0003e2000c101118 */
[----:B------:R-:W-:-:S02]  /*a540*/  ISETP.LT.OR P5, PT, R6, 0x9, !P4 ;  /* 0x000000090600780c */ /* 0x000fc400067a1670 */
[----:B------:R-:W-:Y:S01]  /*a550*/  F2FP.SATFINITE.E4M3.F32.PACK_AB_MERGE_C R129, RZ, R129, RZ ;  /* 0x00000081ff81723e */ /* 0x000fe200048070ff */
[----:B------:R-:W-:Y:S01]  /*a560*/  @!P2 STG.E.U8 desc[UR24][R20.64+0x80], R131 ;  /* 0x000080831400a986 */ /* 0x000fe2000c101118 */
[----:B------:R-:W-:Y:S02]  /*a570*/  ISETP.LT.OR P2, PT, R6, 0x1, !P4 ;  /* 0x000000010600780c */ /* 0x000fe40006741670 */
[C---:B------:R-:W-:Y:S01]  /*a580*/  ISETP.GE.AND P4, PT, R24.reuse, 0x92, PT ;  /* 0x000000921800780c */ /* 0x040fe20003f86270 */
[----:B------:R2:W-:Y:S01]  /*a590*/  @!P1 STG.E.U8 desc[UR24][R20.64+0x81], R17 ;  /* 0x0000811114009986 */ /* 0x0005e2000c101118 */
[----:B------:R-:W-:Y:S02]  /*a5a0*/  ISETP.GE.AND P1, PT, R24, 0x91, PT ;  /* 0x000000911800780c */ /* 0x000fe40003f26270 */
[----:B0-----:R-:W-:Y:S01]  /*a5b0*/  F2FP.SATFINITE.E4M3.F32.PACK_AB_MERGE_C R23, RZ, R130, RZ ;  /* 0x00000082ff17723e */ /* 0x001fe200048070ff */
[----:B------:R-:W-:Y:S01]  /*a5c0*/  @!P6 STG.E.U8 desc[UR24][R18.64+0x88], R133 ;  /* 0x000088851200e986 */ /* 0x000fe2000c101118 */
[----:B-1----:R-:W-:-:S02]  /*a5d0*/  F2FP.SATFINITE.E4M3.F32.PACK_AB_MERGE_C R5, RZ, R132, RZ ;  /* 0x00000084ff05723e */ /* 0x002fc400048070ff */
[C---:B------:R-:W-:Y:S02]  /*a5e0*/  ISETP.LT.OR P6, PT, R6.reuse, 0x1, !P1 ;  /* 0x000000010600780c */ /* 0x040fe40004fc1670 */
[----:B------:R-:W-:Y:S01]  /*a5f0*/  F2FP.SATFINITE.E4M3.F32.PACK_AB_MERGE_C R127, RZ, R127, RZ ;  /* 0x0000007fff7f723e */ /* 0x000fe200048070ff */
[----:B------:R0:W-:Y:S01]  /*a600*/  @!P2 STG.E.U8 desc[UR24][R18.64+0x89], R5 ;  /* 0x000089051200a986 */ /* 0x0001e2000c101118 */
[C---:B------:R-:W-:Y:S02]  /*a610*/  ISETP.LT.OR P2, PT, R6.reuse, 0x1, !P4 ;  /* 0x000000010600780c */ /* 0x040fe40006741670 */
[----:B--2---:R-:W-:Y:S01]  /*a620*/  F2FP.SATFINITE.E4M3.F32.PACK_AB_MERGE_C R17, RZ, R128, RZ ;  /* 0x00000080ff11723e */ /* 0x004fe200048070ff */
[----:B------:R-:W-:Y:S01]  /*a630*/  @!P0 STG.E.U8 desc[UR24][R20.64+0x88], R129 ;  /* 0x0000888114008986 */ /* 0x000fe2000c101118 */
[----:B------:R-:W-:Y:S02]  /*a640*/  ISETP.LT.OR P1, PT, R6, 0x9, !P1 ;  /* 0x000000090600780c */ /* 0x000fe40004f21670 */
[----:B------:R-:W-:Y:S01]  /*a650*/  ISETP.GE.AND P0, PT, R24, 0x99, PT ;  /* 0x000000991800780c */ /* 0x000fe20003f06270 */
[----:B------:R1:W-:Y:S01]  /*a660*/  @!P5 STG.E.U8 desc[UR24][R20.64+0x89], R17 ;  /* 0x000089111400d986 */ /* 0x0003e2000c101118 */
[----:B------:R-:W-:-:S02]  /*a670*/  ISETP.LT.OR P5, PT, R6, 0x9, !P4 ;  /* 0x000000090600780c */ /* 0x000fc400067a1670 */
[----:B------:R-:W-:Y:S01]  /*a680*/  ISETP.GE.AND P4, PT, R24, 0x9a, PT ;  /* 0x0000009a1800780c */ /* 0x000fe20003f86270 */
[----:B------:R-:W-:Y:S01]  /*a690*/  @!P6 STG.E.U8 desc[UR24][R18.64+0x90], R127 ;  /* 0x0000907f1200e986 */ /* 0x000fe2000c101118 */
[C---:B------:R-:W-:Y:S02]  /*a6a0*/  ISETP.LT.OR P6, PT, R6.reuse, 0x1, !P0 ;  /* 0x000000010600780c */ /* 0x040fe400047c1670 */
[----:B------:R-:W-:Y:S01]  /*a6b0*/  F2FP.SATFINITE.E4M3.F32.PACK_AB_MERGE_C R125, RZ, R125, RZ ;  /* 0x0000007dff7d723e */ /* 0x000fe200048070ff */
[----:B------:R-:W-:Y:S01]  /*a6c0*/  @!P2 STG.E.U8 desc[UR24][R18.64+0x91], R23 ;  /* 0x000091171200a986 */ /* 0x000fe2000c101118 */
[----:B------:R-:W-:Y:S02]  /*a6d0*/  ISETP.LT.OR P2, PT, R6, 0x1, !P4 ;  /* 0x000000010600780c */ /* 0x000fe40006741670 */
[----:B0-----:R-:W-:Y:S01]  /*a6e0*/  F2FP.SATFINITE.E4M3.F32.PACK_AB_MERGE_C R5, RZ, R120, RZ ;  /* 0x00000078ff05723e */ /* 0x001fe200048070ff */
[----:B------:R-:W-:Y:S01]  /*a6f0*/  @!P1 STG.E.U8 desc[UR24][R20.64+0x90], R125 ;  /* 0x0000907d14009986 */ /* 0x000fe2000c101118 */
[----:B-1----:R-:W-:-:S02]  /*a700*/  F2FP.SATFINITE.E4M3.F32.PACK_AB_MERGE_C R17, RZ, R126, RZ ;  /* 0x0000007eff11723e */ /* 0x002fc400048070ff */
[----:B------:R-:W-:Y:S01]  /*a710*/  F2FP.SATFINITE.E4M3.F32.PACK_AB_MERGE_C R123, RZ, R123, RZ ;  /* 0x0000007bff7b723e */ /* 0x000fe200048070ff */
[----:B------:R0:W-:Y:S01]  /*a720*/  @!P5 STG.E.U8 desc[UR24][R20.64+0x91], R5 ;  /* 0x000091051400d986 */ /* 0x0001e2000c101118 */
[C---:B------:R-:W-:Y:S02]  /*a730*/  ISETP.LT.OR P0, PT, R6.reuse, 0x9, !P0 ;  /* 0x000000090600780c */ /* 0x040fe40004701670 */
[----:B------:R-:W-:Y:S01]  /*a740*/  ISETP.LT.OR P1, PT, R6, 0x9, !P4 ;  /* 0x000000090600780c */ /* 0x000fe20006721670 */
[----:B------:R-:W-:Y:S01]  /*a750*/  @!P6 STG.E.U8 desc[UR24][R18.64+0x98], R123 ;  /* 0x0000987b1200e986 */ /* 0x000fe2000c101118 */
[C---:B------:R-:W-:Y:S02]  /*a760*/  ISETP.GE.AND P4, PT, R24.reuse, 0xa2, PT ;  /* 0x000000a21800780c */ /* 0x040fe40003f86270 */
[----:B------:R-:W-:Y:S01]  /*a770*/  F2FP.SATFINITE.E4M3.F32.PACK_AB_MERGE_C R119, RZ, R119, RZ ;  /* 0x00000077ff77723e */ /* 0x000fe200048070ff */
[----:B------:R1:W-:Y:S01]  /*a780*/  @!P2 STG.E.U8 desc[UR24][R18.64+0x99], R17 ;  /* 0x000099111200a986 */ /* 0x0003e2000c101118 */
[----:B------:R-:W-:-:S02]  /*a790*/  ISETP.GE.AND P2, PT, R24, 0xa1, PT ;  /* 0x000000a11800780c */ /* 0x000fc40003f46270 */
[C---:B------:R-:W-:Y:S02]  /*a7a0*/  ISETP.LT.OR P6, PT, R6.reuse, 0x1, !P4 ;  /* 0x000000010600780c */ /* 0x040fe400067c1670 */
[C---:B------:R-:W-:Y:S01]  /*a7b0*/  ISETP.LT.OR P5, PT, R6.reuse, 0x1, !P2 ;  /* 0x000000010600780c */ /* 0x040fe200057a1670 */
[----:B------:R-:W-:Y:S01]  /*a7c0*/  @!P0 STG.E.U8 desc[UR24][R20.64+0x98], R119 ;  /* 0x0000987714008986 */ /* 0x000fe2000c101118 */
[----:B0-----:R-:W-:Y:S02]  /*a7d0*/  F2FP.SATFINITE.E4M3.F32.PACK_AB_MERGE_C R5, RZ, R124, RZ ;  /* 0x0000007cff05723e */ /* 0x001fe400048070ff */
[----:B------:R-:W-:Y:S02]  /*a7e0*/  F2FP.SATFINITE.E4M3.F32.PACK_AB_MERGE_C R117, RZ, R117, RZ ;  /* 0x00000075ff75723e */ /* 0x000fe400048070ff */
[----:B------:R-:W-:Y:S01]  /*a7f0*/  ISETP.LT.OR P0, PT, R6, 0x9, !P2 ;  /* 0x000000090600780c */ /* 0x000fe20005701670 */
[----:B------:R0:W-:Y:S01]  /*a800*/  @!P1 STG.E.U8 desc[UR24][R20.64+0x99], R5 ;  /* 0x0000990514009986 */ /* 0x0001e2000c101118 */
[----:B-1----:R-:W-:-:S02]  /*a810*/  F2FP.SATFINITE.E4M3.F32.PACK_AB_MERGE_C R17, RZ, R122, RZ ;  /* 0x0000007aff11723e */ /* 0x002fc400048070ff */
[C---:B------:R-:W-:Y:S02]  /*a820*/  ISETP.GE.AND P1, PT, R24.reuse, 0xaa, PT ;  /* 0x000000aa1800780c */ /* 0x040fe40003f26270 */
[----:B------:R-:W-:Y:S01]  /*a830*/  ISETP.GE.AND P2, PT, R24, 0xa9, PT ;  /* 0x000000a91800780c */ /* 0x000fe20003f46270 */
[----:B------:R-:W-:Y:S01]  /*a840*/  @!P5 STG.E.U8 desc[UR24][R18.64+0xa0], R117 ;  /* 0x0000a0751200d986 */ /* 0x000fe2000c101118 */
[C---:B------:R-:W-:Y:S02]  /*a850*/  ISETP.LT.OR P4, PT, R6.reuse, 0x9, !P4 ;  /* 0x000000090600780c */ /* 0x040fe40006781670 */
[C---:B------:R-:W-:Y:S01]  /*a860*/  ISETP.LT.OR P5, PT, R6.reuse, 0x1, !P2 ;  /* 0x000000010600780c */ /* 0x040fe200057a1670 */
[----:B------:R1:W-:Y:S01]  /*a870*/  @!P6 STG.E.U8 desc[UR24][R18.64+0xa1], R17 ;  /* 0x0000a1111200e986 */ /* 0x0003e2000c101118 */
[C---:B------:R-:W-:Y:S02]  /*a880*/  ISETP.LT.OR P6, PT, R6.reuse, 0x1, !P1 ;  /* 0x000000010600780c */ /* 0x040fe40004fc1670 */
[----:B------:R-:W-:-:S02]  /*a890*/  ISETP.LT.OR P2, PT, R6, 0x9, !P2 ;  /* 0x000000090600780c */ /* 0x000fc40005741670 */
[----:B------:R-:W-:Y:S02]  /*a8a0*/  ISETP.LT.OR P1, PT, R6, 0x9, !P1 ;  /* 0x000000090600780c */ /* 0x000fe40004f21670 */
[----:B------:R-:W-:Y:S02]  /*a8b0*/  F2FP.SATFINITE.E4M3.F32.PACK_AB_MERGE_C R115, RZ, R115, RZ ;  /* 0x00000073ff73723e */ /* 0x000fe400048070ff */
[----:B0-----:R-:W-:Y:S02]  /*a8c0*/  F2FP.SATFINITE.E4M3.F32.PACK_AB_MERGE_C R5, RZ, R118, RZ ;  /* 0x00000076ff05723e */ /* 0x001fe400048070ff */
[----:B------:R-:W-:Y:S01]  /*a8d0*/  F2FP.SATFINITE.E4M3.F32.PACK_AB_MERGE_C R23, RZ, R114, RZ ;  /* 0x00000072ff17723e */ /* 0x000fe200048070ff */
[----:B------:R0:W-:Y:S01]  /*a8e0*/  @!P0 STG.E.U8 desc[UR24][R20.64+0xa0], R115 ;  /* 0x0000a07314008986 */ /* 0x0001e2000c101118 */
[----:B-1----:R-:W-:Y:S02]  /*a8f0*/  F2FP.SATFINITE.E4M3.F32.PACK_AB_MERGE_C R17, RZ, R112, RZ ;  /* 0x00000070ff11723e */ /* 0x002fe400048070ff */
[----:B------:R-:W-:Y:S01]  /*a900*/  F2FP.SATFINITE.E4M3.F32.PACK_AB_MERGE_C R113, RZ, R113, RZ ;  /* 0x00000071ff71723e */ /* 0x000fe200048070ff */
[----:B------:R0:W-:Y:S01]  /*a910*/  @!P4 STG.E.U8 desc[UR24][R20.64+0xa1], R5 ;  /* 0x0000a1051400c986 */ /* 0x0001e2000c101118 */
[----:B------:R-:W-:-:S03]  /*a920*/  F2FP.SATFINITE.E4M3.F32.PACK_AB_MERGE_C R25, RZ, R116, RZ ;  /* 0x00000074ff19723e */ /* 0x000fc600048070ff */
[----:B------:R0:W-:Y:S04]  /*a930*/  @!P6 STG.E.U8 desc[UR24][R18.64+0xa9], R23 ;  /* 0x0000a9171200e986 */ /* 0x0001e8000c101118 */
[----:B------:R0:W-:Y:S04]  /*a940*/  @!P5 STG.E.U8 desc[UR24][R18.64+0xa8], R17 ;  /* 0x0000a8111200d986 */ /* 0x0001e8000c101118 */
[----:B------:R0:W-:Y:S04]  /*a950*/  @!P2 STG.E.U8 desc[UR24][R20.64+0xa8], R113 ;  /* 0x0000a8711400a986 */ /* 0x0001e8000c101118 */
[----:B------:R0:W-:Y:S02]  /*a960*/  @!P1 STG.E.U8 desc[UR24][R20.64+0xa9], R25 ;  /* 0x0000a91914009986 */ /* 0x0001e4000c101118 */
.L_x_214:
[----:B------:R-:W-:Y:S05]  /*a970*/  BSYNC B0 ;  /* 0x0000000000007941 */ /* 0x000fea0003800000 */
.L_x_36:
[C---:B------:R-:W-:Y:S01]  /*a980*/  LEA R2, P0, R8.reuse, R2, 0x1 ;  /* 0x0000000208027211 */ /* 0x040fe200078008ff */
[----:B------:R-:W-:Y:S01]  /*a990*/  ULDC.64 UR14, c[0x0][0x650] ;  /* 0x00019400000e7ab9 */ /* 0x000fe20000000a00 */
[----:B-----5:R-:W-:Y:S01]  /*a9a0*/  IMAD.U32 R4, RZ, RZ, UR13 ;  /* 0x0000000dff047e24 */ /* 0x020fe2000f8e00ff */
[----:B0-23--:R-:W-:Y:S01]  /*a9b0*/  PRMT R16, RZ, 0x7610, R16 ;  /* 0x00007610ff107816 */ /* 0x00dfe20000000010 */
[----:B------:R-:W-:Y:S01]  /*a9c0*/  IMAD.MOV.U32 R6, RZ, RZ, -0x1 ;  /* 0xffffffffff067424 */ /* 0x000fe200078e00ff */
[----:B------:R-:W-:Y:S01]  /*a9d0*/  LEA.HI.X R3, R8, R3, R0, 0x1, P0 ;  /* 0x0000000308037211 */ /* 0x000fe200000f0c00 */
[----:B------:R0:W-:Y:S01]  /*a9e0*/  SYNCS.ARRIVE.TRANS64.A1T0 RZ, [R4+UR9], RZ ;  /* 0x000000ff04ff79a7 */ /* 0x0001e20008100009 */
[----:B------:R-:W-:Y:S01]  /*a9f0*/  ISETP.GE.U32.AND P0, PT, R2, UR14, PT ;  /* 0x0000000e02007c0c */ /* 0x000fe2000bf06070 */
[----:B------:R-:W-:-:S03]  /*aa00*/  IMAD.MOV.U32 R5, RZ, RZ, -0x1 ;  /* 0xffffffffff057424 */ /* 0x000fc600078e00ff */
[----:B------:R-:W-:Y:S01]  /*aa10*/  ISETP.GE.U32.AND.EX P0, PT, R3, UR15, PT, P0 ;  /* 0x0000000f03007c0c */ /* 0x000fe2000bf06100 */
[----:B0-----:R-:W-:-:S12]  /*aa20*/  IMAD.MOV.U32 R4, RZ, RZ, -0x1 ;  /* 0xffffffffff047424 */ /* 0x001fd800078e00ff */
[----:B------:R-:W-:Y:S05]  /*aa30*/  @P0 BRA `(.L_x_215) ;  /* 0x0000000400600947 */ /* 0x000fea0003800000 */
[----:B------:R-:W0:Y:S01]  /*aa40*/  S2R R26, SR_CTAID.X ;  /* 0x00000000001a7919 */ /* 0x000e220000002500 */
[----:B------:R-:W2:Y:S01]  /*aa50*/  LDC.64 R20, c[0x0][0x628] ;  /* 0x00018a00ff147b82 */ /* 0x000ea20000000a00 */
[----:B------:R-:W-:Y:S01]  /*aa60*/  ULDC UR5, c[0x0][0x150] ;  /* 0x0000540000057ab9 */ /* 0x000fe20000000800 */
[----:B-1--4-:R-:W-:Y:S01]  /*aa70*/  IMAD.MOV.U32 R18, RZ, RZ, R2 ;  /* 0x000000ffff127224 */ /* 0x012fe200078e0002 */
[----:B------:R-:W1:Y:S01]  /*aa80*/  S2R R28, SR_CTAID.Y ;  /* 0x00000000001c7919 */ /* 0x000e620000002600 */
[----:B------:R-:W-:-:S04]  /*aa90*/  IMAD.MOV.U32 R19, RZ, RZ, R3 ;  /* 0x000000ffff137224 */ /* 0x000fc800078e0003 */
[----:B------:R-:W3:Y:S08]  /*aaa0*/  LDC R29, c[0x0][0x144] ;  /* 0x00005100ff1d7b82 */ /* 0x000ef00000000800 */
[----:B------:R-:W4:Y:S08]  /*aab0*/  LDC R6, c[0x0][0x630] ;  /* 0x00018c00ff067b82 */ /* 0x000f300000000800 */
[----:B------:R-:W1:Y:S01]  /*aac0*/  LDC.64 R24, c[0x0][0x620] ;  /* 0x00018800ff187b82 */ /* 0x000e620000000a00 */
[----:B--2---:R-:W-:-:S04]  /*aad0*/  ISETP.NE.U32.AND P0, PT, R20, RZ, PT ;  /* 0x000000ff1400720c */ /* 0x004fc80003f05070 */
[----:B------:R-:W-:Y:S02]  /*aae0*/  ISETP.NE.AND.EX P0, PT, R21, RZ, PT, P0 ;  /* 0x000000ff1500720c */ /* 0x000fe40003f05300 */
[----:B0-----:R-:W-:-:S05]  /*aaf0*/  I2FP.F32.U32 R4, R26 ;  /* 0x0000001a00047245 */ /* 0x001fca0000201000 */
[----:B------:R-:W-:-:S04]  /*ab00*/  FMUL R4, R4, UR5 ;  /* 0x0000000504047c20 */ /* 0x000fc80008400000 */
[----:B------:R0:W2:Y:S02]  /*ab10*/  F2I.U32.TRUNC.NTZ R27, R4 ;  /* 0x00000004001b7305 */ /* 0x0000a4000020f000 */
[----:B---34-:R-:W-:Y:S05]  /*ab20*/  @!P0 BRA `(.L_x_216) ;  /* 0x0000000000288947 */ /* 0x018fea0003800000 */
[----:B------:R-:W3:Y:S02]  /*ab30*/  LDC R5, c[0x0][0x634] ;  /* 0x00018d00ff057b82 */ /* 0x000ee40000000800 */
[----:B---3--:R-:W-:-:S05]  /*ab40*/  IADD3 R19, P0, R2, R5, RZ ;  /* 0x0000000502137210 */ /* 0x008fca0007f1e0ff */
[----:B------:R-:W-:-:S04]  /*ab50*/  IMAD.X R23, RZ, RZ, R3, P0 ;  /* 0x000000ffff177224 */ /* 0x000fc800000e0603 */
[----:B0-----:R-:W-:-:S04]  /*ab60*/  IMAD.WIDE.U32 R4, R23, R20, RZ ;  /* 0x0000001417047225 */ /* 0x001fc800078e00ff */
[----:B------:R-:W-:-:S04]  /*ab70*/  IMAD.WIDE.U32 R16, P0, R19, R21, R4 ;  /* 0x0000001513107225 */ /* 0x000fc80007800004 */
[----:B------:R-:W-:-:S04]  /*ab80*/  IMAD.WIDE.U32 R4, R19, R20, RZ ;  /* 0x0000001413047225 */ /* 0x000fc800078e00ff */
[----:B------:R-:W-:Y:S01]  /*ab90*/  IMAD.X R19, RZ, RZ, RZ, P0 ;  /* 0x000000ffff137224 */ /* 0x000fe200000e06ff */
[----:B------:R-:W-:Y:S01]  /*aba0*/  IADD3 RZ, P0, R5, R16, RZ ;  /* 0x0000001005ff7210 */ /* 0x000fe20007f1e0ff */
[----:B------:R-:W-:-:S04]  /*abb0*/  IMAD.MOV.U32 R18, RZ, RZ, R17 ;  /* 0x000000ffff127224 */ /* 0x000fc800078e0011 */
[----:B------:R-:W-:-:S08]  /*abc0*/  IMAD.WIDE.U32.X R18, R23, R21, R18, P0 ;  /* 0x0000001517127225 */ /* 0x000fd000000e0412 */
.L_x_216:
[-CC-:B------:R-:W-:Y:S01]  /*abd0*/  SHF.R.U64 R22, R18, R6.reuse, R19.reuse ;  /* 0x0000000612167219 */ /* 0x180fe20000001213 */
[----:B------:R-:W3:Y:S01]  /*abe0*/  LDC.64 R32, c[0x0][0x640] ;  /* 0x00019000ff207b82 */ /* 0x000ee20000000a00 */
[----:B0-----:R-:W-:Y:S01]  /*abf0*/  SHF.R.U32.HI R4, RZ, R6, R19 ;  /* 0x00000006ff047219 */ /* 0x001fe20000011613 */
[----:B--2---:R-:W-:Y:S01]  /*ac00*/  IMAD.MOV R27, RZ, RZ, -R27 ;  /* 0x000000ffff1b7224 */ /* 0x004fe200078e0a1b */
[----:B------:R-:W-:Y:S01]  /*ac10*/  IADD3 R17, P0, RZ, -R22, RZ ;  /* 0x80000016ff117210 */ /* 0x000fe20007f1e0ff */
[----:B------:R-:W-:Y:S01]  /*ac20*/  ULDC UR5, c[0x0][0x154] ;  /* 0x0000550000057ab9 */ /* 0x000fe20000000800 */
[----:B------:R-:W-:Y:S02]  /*ac30*/  IMAD.MOV.U32 R19, RZ, RZ, 0x1 ;  /* 0x00000001ff137424 */ /* 0x000fe400078e00ff */
[----:B------:R-:W-:Y:S01]  /*ac40*/  IMAD R27, R29, R27, R26 ;  /* 0x0000001b1d1b7224 */ /* 0x000fe200078e021a */
[----:B------:R-:W0:Y:S01]  /*ac50*/  LDC R16, c[0x0][0x618] ;  /* 0x00018600ff107b82 */ /* 0x000e220000000800 */
[----:B------:R-:W-:-:S04]  /*ac60*/  IMAD.X R5, RZ, RZ, ~R4, P0 ;  /* 0x000000ffff057224 */ /* 0x000fc800000e0e04 */
[-C--:B-1----:R-:W-:Y:S02]  /*ac70*/  IMAD R6, R5, R24.reuse, RZ ;  /* 0x0000001805067224 */ /* 0x082fe400078e02ff */
[C---:B------:R-:W-:Y:S01]  /*ac80*/  IMAD.WIDE.U32 R4, R17.reuse, R24, R2 ;  /* 0x0000001811047225 */ /* 0x040fe200078e0002 */
[----:B------:R-:W1:Y:S03]  /*ac90*/  LDC R18, c[0x0][0x608] ;  /* 0x00018200ff127b82 */ /* 0x000e660000000800 */
[----:B------:R-:W-:Y:S01]  /*aca0*/  IMAD R17, R17, R25, R6 ;  /* 0x0000001911117224 */ /* 0x000fe200078e0206 */
[----:B------:R-:W-:-:S03]  /*acb0*/  I2FP.F32.U32 R6, R28 ;  /* 0x0000001c00067245 */ /* 0x000fc60000201000 */
[----:B------:R-:W-:Y:S01]  /*acc0*/  IMAD.IADD R5, R5, 0x1, R17 ;  /* 0x0000000105057824 */ /* 0x000fe200078e0211 */
[----:B------:R-:W2:Y:S01]  /*acd0*/  LDC R30, c[0x0][0x658] ;  /* 0x00019600ff1e7b82 */ /* 0x000ea20000000800 */
[----:B---3--:R-:W-:Y:S01]  /*ace0*/  ISETP.NE.U32.AND P0, PT, R32, RZ, PT ;  /* 0x000000ff2000720c */ /* 0x008fe20003f05070 */
[----:B------:R-:W-:-:S03]  /*acf0*/  IMAD.MOV.U32 R17, RZ, RZ, -0x1 ;  /* 0xffffffffff117424 */ /* 0x000fc600078e00ff */
[----:B------:R-:W-:-:S03]  /*ad00*/  ISETP.NE.AND.EX P0, PT, R33, RZ, PT, P0 ;  /* 0x000000ff2100720c */ /* 0x000fc60003f05300 */
[----:B------:R-:W3:Y:S01]  /*ad10*/  LDC R25, c[0x0][0x148] ;  /* 0x00005200ff197b82 */ /* 0x000ee20000000800 */
[-CC-:B0-----:R-:W-:Y:S02]  /*ad20*/  SHF.R.U64 R20, R4, R16.reuse, R5.reuse ;  /* 0x0000001004147219 */ /* 0x181fe40000001205 */
[----:B------:R-:W-:Y:S01]  /*ad30*/  SHF.R.U32.HI R5, RZ, R16, R5 ;  /* 0x00000010ff057219 */ /* 0x000fe20000011605 */
[----:B------:R-:W-:-:S04]  /*ad40*/  FMUL R16, R6, UR5 ;  /* 0x0000000506107c20 */ /* 0x000fc80008400000 */
[----:B------:R-:W0:Y:S01]  /*ad50*/  LDC R26, c[0x0][0x600] ;  /* 0x00018000ff1a7b82 */ /* 0x000e220000000800 */
[----:B------:R4:W0:Y:S01]  /*ad60*/  F2I.U32.TRUNC.NTZ R23, R16 ;  /* 0x0000001000177305 */ /* 0x000822000020f000 */
[-CC-:B-1----:R-:W-:Y:S02]  /*ad70*/  SHF.R.U64 R6, R20, R18.reuse, R5.reuse ;  /* 0x0000001214067219 */ /* 0x182fe40000001205 */
[----:B------:R-:W-:-:S04]  /*ad80*/  SHF.R.U32.HI R5, RZ, R18, R5 ;  /* 0x00000012ff057219 */ /* 0x000fc80000011605 */
[----:B------:R-:W1:Y:S01]  /*ad90*/  LDC R31, c[0x0][0x648] ;  /* 0x00019200ff1f7b82 */ /* 0x000e620000000800 */
[-CC-:B--2---:R-:W-:Y:S02]  /*ada0*/  SHF.R.U64 R24, R6, R30.reuse, R5.reuse ;  /* 0x0000001e06187219 */ /* 0x184fe40000001205 */
[-C--:B------:R-:W-:Y:S02]  /*adb0*/  SHF.L.U32 R17, R17, R30.reuse, RZ ;  /* 0x0000001e11117219 */ /* 0x080fe400000006ff */
[-C--:B------:R-:W-:Y:S01]  /*adc0*/  SHF.R.U32.HI R5, RZ, R30.reuse, R5 ;  /* 0x0000001eff057219 */ /* 0x080fe20000011605 */
[----:B------:R-:W-:Y:S01]  /*add0*/  IMAD.MOV.U32 R4, RZ, RZ, R24 ;  /* 0x000000ffff047224 */ /* 0x000fe200078e0018 */
[----:B------:R-:W-:Y:S01]  /*ade0*/  SHF.L.U32 R30, R19, R30, RZ ;  /* 0x0000001e131e7219 */ /* 0x000fe200000006ff */
[----:B------:R-:W2:Y:S01]  /*adf0*/  LDC R34, c[0x0][0x638] ;  /* 0x00018e00ff227b82 */ /* 0x000ea20000000800 */
[----:B------:R-:W-:-:S07]  /*ae00*/  LOP3.LUT R29, RZ, R17, RZ, 0x33, !PT ;  /* 0x00000011ff1d7212 */ /* 0x000fce00078e33ff */
[----:B------:R-:W0:Y:S01]  /*ae10*/  LDC R35, c[0x0][0x610] ;  /* 0x00018400ff237b82 */ /* 0x000e220000000800 */
[----:B----4-:R-:W-:Y:S05]  /*ae20*/  @!P0 BRA `(.L_x_217) ;  /* 0x0000000000288947 */ /* 0x010fea0003800000 */
[----:B------:R-:W4:Y:S02]  /*ae30*/  LDC R19, c[0x0][0x64c] ;  /* 0x00019300ff137b82 */ /* 0x000f240000000800 */
[----:B----4-:R-:W-:-:S05]  /*ae40*/  IADD3 R19, P0, R24, R19, RZ ;  /* 0x0000001318137210 */ /* 0x010fca0007f1e0ff */
        /* <DEDUP_REMOVED lines=8> */
.L_x_217:
[----:B-1----:R-:W-:Y:S01]  /*aed0*/  SHF.R.U64 R4, R4, R31, R5 ;  /* 0x0000001f04047219 */ /* 0x002fe20000001205 */
[----:B0-----:R-:W-:Y:S01]  /*aee0*/  VIADD R19, R26, 0xffffffff ;  /* 0xffffffff1a137836 */ /* 0x001fe20000000000 */
[----:B------:R-:W-:Y:S01]  /*aef0*/  LOP3.LUT R17, R6, R29, RZ, 0xc0, !PT ;  /* 0x0000001d06117212 */ /* 0x000fe200078ec0ff */
[----:B------:R-:W-:Y:S02]  /*af00*/  IMAD.MOV R23, RZ, RZ, -R23 ;  /* 0x000000ffff177224 */ /* 0x000fe400078e0a17 */
[----:B------:R-:W-:Y:S02]  /*af10*/  IMAD.MOV R5, RZ, RZ, -R4 ;  /* 0x000000ffff057224 */ /* 0x000fe400078e0a04 */
[----:B------:R-:W-:Y:S01]  /*af20*/  IMAD R6, R30, R4, R17 ;  /* 0x000000041e067224 */ /* 0x000fe200078e0211 */
[----:B------:R-:W-:Y:S01]  /*af30*/  LOP3.LUT R17, R20, R19, RZ, 0xc0, !PT ;  /* 0x0000001314117212 */ /* 0x000fe200078ec0ff */
[----:B---3--:R-:W-:Y:S02]  /*af40*/  @P3 IMAD R27, R25, R23, R28 ;  /* 0x00000017191b3224 */ /* 0x008fe400078e021c */
[----:B--2---:R-:W-:-:S02]  /*af50*/  IMAD R4, R5, R34, R24 ;  /* 0x0000002205047224 */ /* 0x004fc400078e0218 */
[----:B------:R-:W-:Y:S02]  /*af60*/  IMAD R6, R6, R35, R27 ;  /* 0x0000002306067224 */ /* 0x000fe400078e021b */
[----:B------:R-:W-:Y:S02]  /*af70*/  IMAD R17, R4, R26, R17 ;  /* 0x0000001a04117224 */ /* 0x000fe400078e0211 */
[----:B------:R-:W-:Y:S02]  /*af80*/  IMAD.MOV.U32 R16, RZ, RZ, 0x1 ;  /* 0x00000001ff107424 */ /* 0x000fe400078e00ff */
[----:B------:R-:W-:Y:S01]  /*af90*/  IMAD.MOV.U32 R4, RZ, RZ, R22 ;  /* 0x000000ffff047224 */ /* 0x000fe200078e0016 */
[----:B------:R-:W-:Y:S02]  /*afa0*/  SEL R5, R17, R6, !P3 ;  /* 0x0000000611057207 */ /* 0x000fe40005800000 */
[----:B------:R-:W-:-:S07]  /*afb0*/  SEL R6, R6, R17, !P3 ;  /* 0x0000001106067207 */ /* 0x000fce0005800000 */
.L_x_215:
[----:B------:R-:W-:Y:S02]  /*afc0*/  LOP3.LUT P0, RZ, R16, 0xff, RZ, 0xc0, !PT ;  /* 0x000000ff10ff7812 */ /* 0x000fe4000780c0ff */
[----:B------:R-:W-:-:S11]  /*afd0*/  LOP3.LUT R201, R201, 0x1, RZ, 0x3c, !PT ;  /* 0x00000001c9c97812 */ /* 0x000fd600078e3cff */
[----:B------:R-:W-:Y:S05]  /*afe0*/  @P0 BRA `(.L_x_218) ;  /* 0xffffff6400600947 */ /* 0x000fea000383ffff */
[----:B------:R-:W-:Y:S05]  /*aff0*/  EXIT ;  /* 0x000000000000794d */ /* 0x000fea0003800000 */
.L_x_14:
[----:B------:R-:W-:-:S08]  /*b000*/  ISETP.NE.AND P0, PT, R12, RZ, PT ;  /* 0x000000ff0c00720c */ /* 0x000fd00003f05270 */
[----:B-----5:R-:W0:-:S00]  /*b010*/  USETMAXREG.DEALLOC.CTAPOOL 0x28 ;  /* 0x00000028000079c8 */ /* 0x020e0000080e0500 */
[----:B------:R-:W-:Y:S05]  /*b020*/  @P0 EXIT ;  /* 0x000000000000094d */ /* 0x000fea0003800000 */
[----:B0-----:R-:W-:Y:S01]  /*b030*/  LOP3.LUT P0, RZ, R15, 0xff, RZ, 0xc0, !PT ;  /* 0x000000ff0fff7812 */ /* 0x001fe2000780c0ff */
[----:B------:R-:W-:Y:S02]  /*b040*/  IMAD.MOV.U32 R12, RZ, RZ, 0x1 ;  /* 0x00000001ff0c7424 */ /* 0x000fe400078e00ff */
[----:B------:R-:W-:-:S10]  /*b050*/  IMAD.MOV.U32 R15, RZ, RZ, RZ ;  /* 0x000000ffff0f7224 */ /* 0x000fd400078e00ff */
[----:B------:R-:W-:Y:S05]  /*b060*/  @!P0 BRA `(.L_x_219) ;  /* 0x0000000c00048947 */ /* 0x000fea0003800000 */
[----:B------:R-:W-:Y:S01]  /*b070*/  LOP3.LUT P0, RZ, R14, 0x1f, RZ, 0xc0, !PT ;  /* 0x0000001f0eff7812 */ /* 0x000fe2000780c0ff */
[----:B------:R-:W-:Y:S01]  /*b080*/  ULDC UR5, c[0x0][0x658] ;  /* 0x0001960000057ab9 */ /* 0x000fe20000000800 */
[----:B------:R-:W-:Y:S01]  /*b090*/  UMOV UR7, 0xffffffff ;  /* 0xffffffff00077882 */ /* 0x000fe20000000000 */
[----:B------:R-:W-:Y:S01]  /*b0a0*/  BSSY B0, `(.L_x_219) ;  /* 0x00000bd000007945 */ /* 0x000fe20003800000 */
[----:B------:R-:W-:Y:S01]  /*b0b0*/  USHF.L.U32 UR7, UR7, UR5, URZ ;  /* 0x0000000507077299 */ /* 0x000fe2000800063f */
[C---:B------:R-:W-:Y:S01]  /*b0c0*/  ISETP.NE.AND P2, PT, R13.reuse, RZ, PT ;  /* 0x000000ff0d00720c */ /* 0x040fe20003f45270 */
[----:B------:R-:W-:Y:S01]  /*b0d0*/  IMAD.MOV.U32 R14, RZ, RZ, 0x1 ;  /* 0x00000001ff0e7424 */ /* 0x000fe200078e00ff */
[----:B------:R-:W-:Y:S01]  /*b0e0*/  ISETP.NE.OR P0, PT, R13, RZ, !P0 ;  /* 0x000000ff0d00720c */ /* 0x000fe20004705670 */
[----:B------:R-:W-:Y:S01]  /*b0f0*/  IMAD.MOV.U32 R12, RZ, RZ, 0x1 ;  /* 0x00000001ff0c7424 */ /* 0x000fe200078e00ff */
[----:B------:R-:W-:Y:S01]  /*b100*/  LOP3.LUT R13, R7, 0x2, RZ, 0xfc, !PT ;  /* 0x00000002070d7812 */ /* 0x000fe200078efcff */
[----:B------:R-:W-:Y:S01]  /*b110*/  IMAD.MOV.U32 R15, RZ, RZ, RZ ;  /* 0x000000ffff0f7224 */ /* 0x000fe200078e00ff */
[----:B------:R-:W-:Y:S01]  /*b120*/  ULDC UR4, c[0x0][0x600] ;  /* 0x0001800000047ab9 */ /* 0x000fe20000000800 */
[----:B------:R-:W-:Y:S01]  /*b130*/  UMOV UR8, 0x1 ;  /* 0x0000000100087882 */ /* 0x000fe20000000000 */
[----:B------:R-:W-:-:S02]  /*b140*/  UIADD3 UR19, UR6, 0x1, URZ ;  /* 0x0000000106137890 */ /* 0x000fc4000fffe03f */
[----:B------:R-:W-:Y:S02]  /*b150*/  UIADD3 UR13, UR4, -0x1, URZ ;  /* 0xffffffff040d7890 */ /* 0x000fe4000fffe03f */
[----:B------:R-:W-:Y:S02]  /*b160*/  USHF.L.U32 UR17, UR8, UR5, URZ ;  /* 0x0000000508117299 */ /* 0x000fe4000800063f */
[----:B------:R-:W-:Y:S01]  /*b170*/  ULOP3.LUT UR16, URZ, UR7, URZ, 0x33, !UPT ;  /* 0x000000073f107292 */ /* 0x000fe2000f8e333f */
[----:B------:R-:W-:-:S11]  /*b180*/  ULDC.64 UR20, c[0x0][0x198] ;  /* 0x0000660000147ab9 */ /* 0x000fd60000000a00 */
.L_x_231:
[----:B------:R-:W-:-:S03]  /*b190*/  UMOV UR4, 0xffffffff ;  /* 0xffffffff00047882 */ /* 0x000fc60000000000 */
[----:B------:R-:W-:Y:S05]  /*b1a0*/  BRA.DIV UR4, `(.L_x_220) ;  /* 0x0000001604607947 */ /* 0x000fea000b800000 */
[----:B------:R-:W-:-:S13]  /*b1b0*/  ELECT P1, URZ, PT ;  /* 0x00000000003f782f */ /* 0x000fda0003820000 */
.L_x_255:
[----:B------:R-:W0:Y:S01]  /*b1c0*/  LDC R10, c[0x0][0x28c] ;  /* 0x0000a300ff0a7b82 */ /* 0x000e220000000800 */
[----:B------:R-:W-:Y:S01]  /*b1d0*/  BSSY B1, `(.L_x_221) ;  /* 0x0000036000017945 */ /* 0x000fe20003800000 */
[----:B0-----:R-:W-:-:S13]  /*b1e0*/  ISETP.LT.OR P1, PT, R10, 0x1, !P1 ;  /* 0x000000010a00780c */ /* 0x001fda0004f21670 */
[----:B------:R-:W-:Y:S05]  /*b1f0*/  @P1 BRA `(.L_x_222) ;  /* 0x0000000000cc1947 */ /* 0x000fea0003800000 */
[----:B------:R-:W-:Y:S02]  /*b200*/  IMAD R16, R5, 0xb0, RZ ;  /* 0x000000b005107824 */ /* 0x000fe400078e02ff */
[----:B------:R-:W-:Y:S02]  /*b210*/  IMAD.SHL.U32 R17, R6, 0x40, RZ ;  /* 0x0000004006117824 */ /* 0x000fe400078e00ff */
[----:B------:R-:W-:Y:S02]  /*b220*/  IMAD.MOV.U32 R18, RZ, RZ, RZ ;  /* 0x000000ffff127224 */ /* 0x000fe400078e00ff */
[----:B------:R-:W-:Y:S02]  /*b230*/  IMAD.U32 R20, RZ, RZ, UR19 ;  /* 0x00000013ff147e24 */ /* 0x000fe4000f8e00ff */
[----:B------:R-:W-:Y:S02]  /*b240*/  IMAD.MOV.U32 R5, RZ, RZ, R12 ;  /* 0x000000ffff057224 */ /* 0x000fe400078e000c */
[----:B------:R-:W-:-:S07]  /*b250*/  IMAD.MOV.U32 R6, RZ, RZ, R15 ;  /* 0x000000ffff067224 */ /* 0x000fce00078e000f */
.L_x_226:
[----:B------:R-:W0:Y:S01]  /*b260*/  S2R R11, SR_CgaCtaId ;  /* 0x00000000000b7919 */ /* 0x000e220000008800 */
[----:B------:R-:W-:-:S04]  /*b270*/  MOV R10, 0x400 ;  /* 0x00000400000a7802 */ /* 0x000fc80000000f00 */
[----:B0-----:R-:W-:Y:S02]  /*b280*/  LEA R21, R11, R10, 0x18 ;  /* 0x0000000a0b157211 */ /* 0x001fe400078ec0ff */
[----:B------:R-:W-:Y:S01]  /*b290*/  SHF.L.U32 R10, R5, 0x1f, RZ ;  /* 0x0000001f050a7819 */ /* 0x000fe200000006ff */
[----:B------:R-:W0:Y:S02]  /*b2a0*/  @!P2 LDC R11, c[0x0][0x500] ;  /* 0x00014000ff0bab82 */ /* 0x000e240000000800 */
[----:B------:R-:W-:-:S04]  /*b2b0*/  IMAD R19, R6, 0x8, R21 ;  /* 0x0000000806137824 */ /* 0x000fc800078e0215 */
[----:B------:R-:W1:Y:S02]  /*b2c0*/  SYNCS.PHASECHK.TRANS64.TRYWAIT P1, [R19+URZ+0x78], R10 ;  /* 0x0000780a130075a7 */ /* 0x000e64000802017f */
[----:B-1----:R-:W-:Y:S05]  /*b2d0*/  @!P1 BRA `(.L_x_223) ;  /* 0x0000001400349947 */ /* 0x002fea0003800000 */
.L_x_256:
[----:B-1----:R-:W-:Y:S01]  /*b2e0*/  PRMT R10, R13, 0x9910, RZ ;  /* 0x000099100d0a7816 */ /* 0x002fe200000000ff */
[----:B0-----:R0:W-:Y:S03]  /*b2f0*/  @!P2 SYNCS.ARRIVE.TRANS64 RZ, [R19+URZ], R11 ;  /* 0x0000000b13ffa9a7 */ /* 0x0011e6000800003f */
[----:B------:R-:W-:-:S13]  /*b300*/  ISETP.NE.AND P1, PT, R10, 0x2, PT ;  /* 0x000000020a00780c */ /* 0x000fda0003f25270 */
[----:B0-----:R-:W-:Y:S05]  /*b310*/  @P1 BRA `(.L_x_224) ;  /* 0x0000000000041947 */ /* 0x001fea0003800000 */
[----:B------:R-:W-:Y:S01]  /*b320*/  BPT.TRAP 0x1 ;  /* 0x000000040000795c */ /* 0x000fe20000300000 */
.L_x_224:
[----:B------:R-:W-:Y:S05]  /*b330*/  @P0 BRA `(.L_x_225) ;  /* 0x0000000000040947 */ /* 0x000fea0003800000 */
[----:B------:R-:W-:Y:S01]  /*b340*/  BPT.TRAP 0x1 ;  /* 0x000000040000795c */ /* 0x000fe20000300000 */
.L_x_225:
[C-C-:B------:R-:W-:Y:S01]  /*b350*/  IMAD R10, R6.reuse, 0x1000, R21.reuse ;  /* 0x00001000060a7824 */ /* 0x140fe200078e0215 */
[----:B------:R-:W-:Y:S01]  /*b360*/  R2UR UR9, R19 ;  /* 0x00000000130972ca */ /* 0x000fe200000e0000 */
[----:B------:R-:W-:Y:S01]  /*b370*/  IMAD R21, R6, 0x2c00, R21 ;  /* 0x00002c0006157824 */ /* 0x000fe200078e0215 */
[----:B------:R-:W-:Y:S01]  /*b380*/  UIADD3 UR4, UP0, UR20, 0xf0, URZ ;  /* 0x000000f014047890 */ /* 0x000fe2000ff1e03f */
[----:B------:R-:W-:Y:S01]  /*b390*/  VIADD R20, R20, 0xffffffff ;  /* 0xffffffff14147836 */ /* 0x000fe20000000000 */
[----:B------:R-:W-:Y:S01]  /*b3a0*/  R2UR UR5, R10 ;  /* 0x000000000a0572ca */ /* 0x000fe200000e0000 */
[----:B------:R-:W-:Y:S01]  /*b3b0*/  UIADD3 UR22, UP1, UR20, 0x1f0, URZ ;  /* 0x000001f014167890 */ /* 0x000fe2000ff3e03f */
[----:B------:R-:W-:Y:S01]  /*b3c0*/  R2UR UR7, R21 ;  /* 0x00000000150772ca */ /* 0x000fe200000e0000 */
[----:B------:R-:W-:Y:S01]  /*b3d0*/  VIADD R6, R6, 0x1 ;  /* 0x0000000106067836 */ /* 0x000fe20000000000 */
[----:B------:R-:W-:Y:S01]  /*b3e0*/  R2UR UR11, R17 ;  /* 0x00000000110b72ca */ /* 0x000fe200000e0000 */
[----:B------:R-:W-:Y:S01]  /*b3f0*/  UIADD3.X UR23, URZ, UR21, URZ, UP1, !UPT ;  /* 0x000000153f177290 */ /* 0x000fe20008ffe43f */
[----:B------:R-:W-:Y:S01]  /*b400*/  R2UR UR10, R18 ;  /* 0x00000000120a72ca */ /* 0x000fe200000e0000 */
[----:B------:R-:W-:Y:S01]  /*b410*/  UMOV UR14, 0x0 ;  /* 0x00000000000e7882 */ /* 0x000fe20000000000 */
[----:B------:R-:W-:Y:S01]  /*b420*/  R2UR UR12, R4 ;  /* 0x00000000040c72ca */ /* 0x000fe200000e0000 */
[----:B------:R-:W-:Y:S01]  /*b430*/  UMOV UR15, 0x10000000 ;  /* 0x10000000000f7882 */ /* 0x000fe20000000000 */
[----:B------:R-:W-:Y:S01]  /*b440*/  R2UR UR18, R16 ;  /* 0x00000000101272ca */ /* 0x000fe200000e0000 */
[----:B------:R-:W-:Y:S01]  /*b450*/  VIADD R18, R18, 0x40 ;  /* 0x0000004012127836 */ /* 0x000fe20000000000 */
[----:B------:R-:W-:Y:S01]  /*b460*/  ISETP.GT.AND P4, PT, R20, 0x1, PT ;  /* 0x000000011400780c */ /* 0x000fe20003f84270 */
[----:B------:R-:W-:Y:S01]  /*b470*/  UIADD3 UR8, UR5, 0x200, URZ ;  /* 0x0000020005087890 */ /* 0x000fe2000fffe03f */
[----:B------:R-:W-:Y:S01]  /*b480*/  ISETP.NE.AND P1, PT, R6, 0xf, PT ;  /* 0x0000000f0600780c */ /* 0x000fe20003f25270 */
[----:B------:R-:W-:-:S02]  /*b490*/  UIADD3.X UR5, URZ, UR21, URZ, UP0, !UPT ;  /* 0x000000153f057290 */ /* 0x000fc400087fe43f */
[----:B------:R-:W-:Y:S01]  /*b4a0*/  UIADD3 UR7, UR7, 0xf200, URZ ;  /* 0x0000f20007077890 */ /* 0x000fe2000fffe03f */
[----:B------:R-:W-:Y:S02]  /*b4b0*/  SEL R10, RZ, 0x1, P1 ;  /* 0x00000001ff0a7807 */ /* 0x000fe40000800000 */
[----:B------:R-:W-:Y:S02]  /*b4c0*/  SEL R6, R6, RZ, P1 ;  /* 0x000000ff06067207 */ /* 0x000fe40000800000 */
[----:B------:R-:W-:Y:S02]  /*b4d0*/  LOP3.LUT R5, R5, R10, RZ, 0x3c, !PT ;  /* 0x0000000a05057212 */ /* 0x000fe400078e3cff */
[----:B------:R0:W-:Y:S02]  /*b4e0*/  UTMALDG.3D [UR8], [UR4], desc[UR14] ;  /* 0x00000e08040075b4 */ /* 0x0001e40008011000 */
[----:B0-----:R-:W-:Y:S01]  /*b4f0*/  UMOV UR8, UR7 ;  /* 0x0000000700087c82 */ /* 0x001fe20008000000 */
[----:B------:R-:W-:-:S02]  /*b500*/  UMOV UR11, UR18 ;  /* 0x00000012000b7c82 */ /* 0x000fc40008000000 */
[----:B------:R0:W-:Y:S02]  /*b510*/  UTMALDG.3D [UR8], [UR22], desc[UR14] ;  /* 0x00000e08160075b4 */ /* 0x0001e40008011000 */
[----:B0-----:R-:W-:Y:S05]  /*b520*/  @P4 BRA `(.L_x_226) ;  /* 0xfffffffc004c4947 */ /* 0x001fea000383ffff */
.L_x_222:
[----:B------:R-:W-:Y:S05]  /*b530*/  BSYNC B1 ;  /* 0x0000000000017941 */ /* 0x000fea0003800000 */
.L_x_221:
[----:B------:R-:W-:Y:S01]  /*b540*/  LOP3.LUT P5, RZ, R14, 0xff, RZ, 0xc0, !PT ;  /* 0x000000ff0eff7812 */ /* 0x000fe200078ac0ff */
[----:B------:R-:W-:Y:S01]  /*b550*/  VIADD R6, R15, UR6 ;  /* 0x000000060f067c36 */ /* 0x000fe20008000000 */
[----:B------:R-:W-:Y:S01]  /*b560*/  ULDC.64 UR4, c[0x0][0x650] ;  /* 0x0001940000047ab9 */ /* 0x000fe20000000a00 */
[----:B------:R-:W-:Y:S01]  /*b570*/  IMAD.U32 R11, RZ, RZ, UR6 ;  /* 0x00000006ff0b7e24 */ /* 0x000fe2000f8e00ff */
[----:B------:R-:W-:Y:S01]  /*b580*/  UISETP.GE.U32.AND UP0, UPT, UR6, 0xf, UPT ;  /* 0x0000000f0600788c */ /* 0x000fe2000bf06070 */
[----:B------:R-:W-:Y:S01]  /*b590*/  BSSY B1, `(.L_x_227) ;  /* 0x000006b000017945 */ /* 0x000fe20003800000 */
[----:B------:R-:W-:Y:S02]  /*b5a0*/  ISETP.GT.U32.AND P1, PT, R6, 0xe, PT ;  /* 0x0000000e0600780c */ /* 0x000fe40003f24070 */
[----:B------:R-:W-:Y:S02]  /*b5b0*/  PRMT R14, RZ, 0x7610, R14 ;  /* 0x00007610ff0e7816 */ /* 0x000fe4000000000e */
[----:B------:R-:W-:-:S02]  /*b5c0*/  ISETP.LT.U32.AND P1, PT, R11, 0xf, P1 ;  /* 0x0000000f0b00780c */ /* 0x000fc40000f21070 */
[----:B------:R-:W-:Y:S01]  /*b5d0*/  PLOP3.LUT P4, PT, PT, PT, UP0, 0x80, 0x0 ;  /* 0x000000000000781c */ /* 0x000fe20003f8f008 */
[----:B------:R-:W0:Y:S01]  /*b5e0*/  @P5 S2R R5, SR_CgaCtaId ;  /* 0x0000000000055919 */ /* 0x000e220000008800 */
[----:B------:R-:W-:-:S04]  /*b5f0*/  @P5 MOV R4, 0x400 ;  /* 0x0000040000045802 */ /* 0x000fc80000000f00 */
[----:B0-----:R-:W-:Y:S01]  /*b600*/  @P5 LEA R10, R5, R4, 0x18 ;  /* 0x00000004050a5211 */ /* 0x001fe200078ec0ff */
[----:B------:R-:W-:-:S03]  /*b610*/  IMAD.WIDE.U32 R4, R6, -0x77777777, RZ ;  /* 0x8888888906047825 */ /* 0x000fc600078e00ff */
[----:B------:R0:W-:Y:S01]  /*b620*/  @P5 SYNCS.ARRIVE.TRANS64.A1T0 RZ, [R10+URZ+0x128], RZ ;  /* 0x000128ff0aff59a7 */ /* 0x0001e2000810003f */
[----:B------:R-:W-:Y:S01]  /*b630*/  IADD3 R2, P5, R2, R8, RZ ;  /* 0x0000000802027210 */ /* 0x000fe20007fbe0ff */
[----:B------:R-:W-:Y:S01]  /*b640*/  IMAD.MOV.U32 R4, RZ, RZ, -0x1 ;  /* 0xffffffffff047424 */ /* 0x000fe200078e00ff */
[----:B------:R-:W-:Y:S02]  /*b650*/  SHF.R.U32.HI R11, RZ, 0x3, R5 ;  /* 0x00000003ff0b7819 */ /* 0x000fe40000011605 */
[----:B------:R-:W-:Y:S01]  /*b660*/  SEL R5, RZ, 0x1, !P1 ;  /* 0x00000001ff057807 */ /* 0x000fe20004800000 */
[----:B------:R-:W-:Y:S01]  /*b670*/  IMAD.X R3, R3, 0x1, R0, P5 ;  /* 0x0000000103037824 */ /* 0x000fe200028e0600 */
[----:B------:R-:W-:Y:S01]  /*b680*/  ISETP.GE.U32.AND P1, PT, R2, UR4, PT ;  /* 0x0000000402007c0c */ /* 0x000fe2000bf26070 */
[----:B------:R-:W-:Y:S01]  /*b690*/  IMAD R15, R11, -0xf, R6 ;  /* 0xfffffff10b0f7824 */ /* 0x000fe200078e0206 */
[----:B------:R-:W-:Y:S01]  /*b6a0*/  LOP3.LUT R12, R12, R5, RZ, 0x3c, !PT ;  /* 0x000000050c0c7212 */ /* 0x000fe200078e3cff */
[----:B------:R-:W-:Y:S01]  /*b6b0*/  IMAD.MOV.U32 R6, RZ, RZ, -0x1 ;  /* 0xffffffffff067424 */ /* 0x000fe200078e00ff */
[----:B------:R-:W-:Y:S01]  /*b6c0*/  ISETP.GE.U32.AND.EX P1, PT, R3, UR5, PT, P1 ;  /* 0x0000000503007c0c */ /* 0x000fe2000bf26110 */
[----:B------:R-:W-:Y:S01]  /*b6d0*/  IMAD.MOV.U32 R5, RZ, RZ, -0x1 ;  /* 0xffffffffff057424 */ /* 0x000fe200078e00ff */
[----:B------:R-:W-:-:S02]  /*b6e0*/  @P4 LOP3.LUT R12, R12, 0x1, R11, 0x78, !PT ;  /* 0x000000010c0c4812 */ /* 0x000fc400078e780b */
[----:B0-----:R-:W-:-:S09]  /*b6f0*/  PRMT R10, RZ, 0x7610, R10 ;  /* 0x00007610ff0a7816 */ /* 0x001fd2000000000a */
[----:B------:R-:W-:Y:S05]  /*b700*/  @P1 BRA `(.L_x_228) ;  /* 0x00000004004c1947 */ /* 0x000fea0003800000 */
[----:B------:R-:W0:Y:S01]  /*b710*/  S2R R17, SR_CTAID.X ;  /* 0x0000000000117919 */ /* 0x000e220000002500 */
[----:B------:R-:W-:Y:S01]  /*b720*/  ULDC.64 UR4, c[0x0][0x628] ;  /* 0x00018a0000047ab9 */ /* 0x000fe20000000a00 */
[----:B------:R-:W1:Y:S01]  /*b730*/  LDC R18, c[0x0][0x144] ;  /* 0x00005100ff127b82 */ /* 0x000e620000000800 */
[----:B------:R-:W-:Y:S01]  /*b740*/  ISETP.NE.U32.AND P1, PT, RZ, UR4, PT ;  /* 0x00000004ff007c0c */ /* 0x000fe2000bf25070 */
[----:B------:R-:W2:Y:S01]  /*b750*/  S2R R6, SR_CTAID.Y ;  /* 0x0000000000067919 */ /* 0x000ea20000002600 */
[----:B------:R-:W-:Y:S01]  /*b760*/  ULDC UR7, c[0x0][0x150] ;  /* 0x0000540000077ab9 */ /* 0x000fe20000000800 */
[----:B------:R-:W-:Y:S01]  /*b770*/  ULDC UR8, c[0x0][0x630] ;  /* 0x00018c0000087ab9 */ /* 0x000fe20000000800 */
[----:B------:R-:W-:Y:S01]  /*b780*/  ISETP.NE.AND.EX P1, PT, RZ, UR5, PT, P1 ;  /* 0x00000005ff007c0c */ /* 0x000fe2000bf25310 */
[----:B------:R-:W-:Y:S01]  /*b790*/  IMAD.MOV.U32 R4, RZ, RZ, R2 ;  /* 0x000000ffff047224 */ /* 0x000fe200078e0002 */
[----:B0-----:R-:W-:-:S05]  /*b7a0*/  I2FP.F32.U32 R5, R17 ;  /* 0x0000001100057245 */ /* 0x001fca0000201000 */
[----:B------:R-:W-:Y:S01]  /*b7b0*/  FMUL R20, R5, UR7 ;  /* 0x0000000705147c20 */ /* 0x000fe20008400000 */
[----:B------:R-:W-:-:S05]  /*b7c0*/  IMAD.MOV.U32 R5, RZ, RZ, R3 ;  /* 0x000000ffff057224 */ /* 0x000fca00078e0003 */
[----:B--2---:R-:W-:Y:S05]  /*b7d0*/  @!P1 BRA `(.L_x_229) ;  /* 0x0000000000289947 */ /* 0x004fea0003800000 */
[----:B------:R-:W-:Y:S02]  /*b7e0*/  ULDC UR7, c[0x0][0x634] ;  /* 0x00018d0000077ab9 */ /* 0x000fe40000000800 */
[----:B------:R-:W-:-:S05]  /*b7f0*/  IADD3 R5, P1, R2, UR7, RZ ;  /* 0x0000000702057c10 */ /* 0x000fca000ff3e0ff */
[----:B------:R-:W-:-:S04]  /*b800*/  IMAD.X R19, RZ, RZ, R3, P1 ;  /* 0x000000ffff137224 */ /* 0x000fc800008e0603 */
[----:B------:R-:W-:-:S04]  /*b810*/  IMAD.WIDE.U32 R10, R19, UR4, RZ ;  /* 0x00000004130a7c25 */ /* 0x000fc8000f8e00ff */
[----:B------:R-:W-:-:S04]  /*b820*/  IMAD.WIDE.U32 R10, P1, R5, UR5, R10 ;  /* 0x00000005050a7c25 */ /* 0x000fc8000f82000a */
[----:B------:R-:W-:-:S04]  /*b830*/  IMAD.WIDE.U32 R4, R5, UR4, RZ ;  /* 0x0000000405047c25 */ /* 0x000fc8000f8e00ff */
[----:B------:R-:W-:Y:S01]  /*b840*/  IMAD.MOV.U32 R4, RZ, RZ, R11 ;  /* 0x000000ffff047224 */ /* 0x000fe200078e000b */
[----:B------:R-:W-:Y:S01]  /*b850*/  IADD3 RZ, P4, R5, R10, RZ ;  /* 0x0000000a05ff7210 */ /* 0x000fe20007f9e0ff */
[----:B------:R-:W-:-:S04]  /*b860*/  IMAD.X R5, RZ, RZ, RZ, P1 ;  /* 0x000000ffff057224 */ /* 0x000fc800008e06ff */
[----:B------:R-:W-:-:S08]  /*b870*/  IMAD.WIDE.U32.X R4, R19, UR5, R4, P4 ;  /* 0x0000000513047c25 */ /* 0x000fd0000a0e0404 */
.L_x_229:
[--C-:B------:R-:W-:Y:S01]  /*b880*/  SHF.R.U64 R16, R4, UR8, R5.reuse ;  /* 0x0000000804107c19 */ /* 0x100fe20008001205 */
[----:B------:R-:W0:Y:S01]  /*b890*/  F2I.U32.TRUNC.NTZ R20, R20 ;  /* 0x0000001400147305 */ /* 0x000e22000020f000 */
[----:B------:R-:W-:Y:S01]  /*b8a0*/  SHF.R.U32.HI R4, RZ, UR8, R5 ;  /* 0x00000008ff047c19 */ /* 0x000fe20008011605 */
[----:B------:R-:W-:Y:S01]  /*b8b0*/  ULDC.64 UR4, c[0x0][0x620] ;  /* 0x0001880000047ab9 */ /* 0x000fe20000000a00 */
[----:B------:R-:W-:Y:S01]  /*b8c0*/  IADD3 R11, P1, RZ, -R16, RZ ;  /* 0x80000010ff0b7210 */ /* 0x000fe20007f3e0ff */
[----:B------:R-:W-:Y:S01]  /*b8d0*/  ULDC.64 UR8, c[0x0][0x640] ;  /* 0x0001900000087ab9 */ /* 0x000fe20000000a00 */
[----:B------:R-:W2:Y:S03]  /*b8e0*/  LDC R21, c[0x0][0x148] ;  /* 0x00005200ff157b82 */ /* 0x000ea60000000800 */
[----:B------:R-:W-:Y:S01]  /*b8f0*/  IMAD.X R4, RZ, RZ, ~R4, P1 ;  /* 0x000000ffff047224 */ /* 0x000fe200008e0e04 */
[----:B------:R-:W-:-:S03]  /*b900*/  ISETP.NE.U32.AND P1, PT, RZ, UR8, PT ;  /* 0x00000008ff007c0c */ /* 0x000fc6000bf25070 */
[----:B------:R-:W-:Y:S01]  /*b910*/  IMAD R10, R4, UR4, RZ ;  /* 0x00000004040a7c24 */ /* 0x000fe2000f8e02ff */
[----:B------:R-:W-:Y:S01]  /*b920*/  ISETP.NE.AND.EX P1, PT, RZ, UR9, PT, P1 ;  /* 0x00000009ff007c0c */ /* 0x000fe2000bf25310 */
[----:B------:R-:W-:Y:S01]  /*b930*/  IMAD.WIDE.U32 R4, R11, UR4, R2 ;  /* 0x000000040b047c25 */ /* 0x000fe2000f8e0002 */
[----:B------:R-:W-:-:S03]  /*b940*/  ULDC UR4, c[0x0][0x618] ;  /* 0x0001860000047ab9 */ /* 0x000fc60000000800 */
[----:B------:R-:W-:Y:S01]  /*b950*/  IMAD R11, R11, UR5, R10 ;  /* 0x000000050b0b7c24 */ /* 0x000fe2000f8e020a */
[----:B------:R-:W-:Y:S01]  /*b960*/  ULDC UR5, c[0x0][0x154] ;  /* 0x0000550000057ab9 */ /* 0x000fe20000000800 */
[----:B0-----:R-:W-:Y:S02]  /*b970*/  IMAD.MOV R10, RZ, RZ, -R20 ;  /* 0x000000ffff0a7224 */ /* 0x001fe400078e0a14 */
[----:B------:R-:W-:Y:S02]  /*b980*/  IMAD.IADD R5, R5, 0x1, R11 ;  /* 0x0000000105057824 */ /* 0x000fe400078e020b */
[----:B-1----:R-:W-:Y:S01]  /*b990*/  IMAD R17, R18, R10, R17 ;  /* 0x0000000a12117224 */ /* 0x002fe200078e0211 */
[----:B------:R-:W-:Y:S02]  /*b9a0*/  I2FP.F32.U32 R10, R6 ;  /* 0x00000006000a7245 */ /* 0x000fe40000201000 */
[--C-:B------:R-:W-:Y:S02]  /*b9b0*/  SHF.R.U64 R18, R4, UR4, R5.reuse ;  /* 0x0000000404127c19 */ /* 0x100fe40008001205 */
[----:B------:R-:W-:Y:S01]  /*b9c0*/  SHF.R.U32.HI R5, RZ, UR4, R5 ;  /* 0x00000004ff057c19 */ /* 0x000fe20008011605 */
[----:B------:R-:W-:Y:S01]  /*b9d0*/  FMUL R10, R10, UR5 ;  /* 0x000000050a0a7c20 */ /* 0x000fe20008400000 */
[----:B------:R-:W-:-:S02]  /*b9e0*/  ULDC UR4, c[0x0][0x608] ;  /* 0x0001820000047ab9 */ /* 0x000fc40000000800 */
[--C-:B------:R-:W-:Y:S01]  /*b9f0*/  SHF.R.U64 R20, R18, UR4, R5.reuse ;  /* 0x0000000412147c19 */ /* 0x100fe20008001205 */
[----:B------:R0:W1:Y:S01]  /*ba00*/  F2I.U32.TRUNC.NTZ R22, R10 ;  /* 0x0000000a00167305 */ /* 0x000062000020f000 */
[----:B------:R-:W-:Y:S01]  /*ba10*/  SHF.R.U32.HI R5, RZ, UR4, R5 ;  /* 0x00000004ff057c19 */ /* 0x000fe20008011605 */
[----:B------:R-:W-:-:S03]  /*ba20*/  ULDC UR4, c[0x0][0x658] ;  /* 0x0001960000047ab9 */ /* 0x000fc60000000800 */
[--C-:B------:R-:W-:Y:S02]  /*ba30*/  SHF.R.U64 R19, R20, UR4, R5.reuse ;  /* 0x0000000414137c19 */ /* 0x100fe40008001205 */
[----:B------:R-:W-:-:S03]  /*ba40*/  SHF.R.U32.HI R23, RZ, UR4, R5 ;  /* 0x00000004ff177c19 */ /* 0x000fc60008011605 */
[----:B------:R-:W-:Y:S02]  /*ba50*/  IMAD.MOV.U32 R4, RZ, RZ, R19 ;  /* 0x000000ffff047224 */ /* 0x000fe400078e0013 */
[----:B------:R-:W-:Y:S01]  /*ba60*/  IMAD.MOV.U32 R5, RZ, RZ, R23 ;  /* 0x000000ffff057224 */ /* 0x000fe200078e0017 */
[----:B0-----:R-:W-:Y:S06]  /*ba70*/  @!P1 BRA `(.L_x_230) ;  /* 0x0000000000289947 */ /* 0x001fec0003800000 */
        /* <DEDUP_REMOVED lines=10> */
.L_x_230:
[----:B------:R-:W-:Y:S01]  /*bb20*/  ULDC UR4, c[0x0][0x648] ;  /* 0x0001920000047ab9 */ /* 0x000fe20000000800 */
[----:B-1----:R-:W-:Y:S01]  /*bb30*/  IMAD.MOV R22, RZ, RZ, -R22 ;  /* 0x000000ffff167224 */ /* 0x002fe200078e0a16 */
[----:B------:R-:W-:Y:S01]  /*bb40*/  SHF.R.U64 R5, R4, UR4, R5 ;  /* 0x0000000404057c19 */ /* 0x000fe20008001205 */
[----:B------:R-:W-:Y:S01]  /*bb50*/  ULDC UR4, c[0x0][0x638] ;  /* 0x00018e0000047ab9 */ /* 0x000fe20000000800 */
[----:B------:R-:W-:Y:S01]  /*bb60*/  LOP3.LUT R4, R20, UR16, RZ, 0xc0, !PT ;  /* 0x0000001014047c12 */ /* 0x000fe2000f8ec0ff */
[----:B--2---:R-:W-:Y:S01]  /*bb70*/  @P3 IMAD R17, R21, R22, R6 ;  /* 0x0000001615113224 */ /* 0x004fe200078e0206 */
[----:B------:R-:W-:Y:S01]  /*bb80*/  LOP3.LUT R18, R18, UR13, RZ, 0xc0, !PT ;  /* 0x0000000d12127c12 */ /* 0x000fe2000f8ec0ff */
[----:B------:R-:W-:Y:S01]  /*bb90*/  IMAD.MOV R6, RZ, RZ, -R5 ;  /* 0x000000ffff067224 */ /* 0x000fe200078e0a05 */
[----:B------:R-:W-:Y:S01]  /*bba0*/  ULDC UR5, c[0x0][0x610] ;  /* 0x0001840000057ab9 */ /* 0x000fe20000000800 */
[----:B------:R-:W-:Y:S02]  /*bbb0*/  IMAD R4, R5, UR17, R4 ;  /* 0x0000001105047c24 */ /* 0x000fe4000f8e0204 */
[----:B------:R-:W-:Y:S01]  /*bbc0*/  IMAD R19, R6, UR4, R19 ;  /* 0x0000000406137c24 */ /* 0x000fe2000f8e0213 */
[----:B------:R-:W-:Y:S01]  /*bbd0*/  ULDC UR4, c[0x0][0x600] ;  /* 0x0001800000047ab9 */ /* 0x000fe20000000800 */
[----:B------:R-:W-:-:S02]  /*bbe0*/  IMAD R17, R4, UR5, R17 ;  /* 0x0000000504117c24 */ /* 0x000fc4000f8e0211 */
[----:B------:R-:W-:Y:S02]  /*bbf0*/  IMAD R6, R19, UR4, R18 ;  /* 0x0000000413067c24 */ /* 0x000fe4000f8e0212 */
[----:B------:R-:W-:Y:S02]  /*bc00*/  IMAD.MOV.U32 R10, RZ, RZ, 0x1 ;  /* 0x00000001ff0a7424 */ /* 0x000fe400078e00ff */
[----:B------:R-:W-:Y:S01]  /*bc10*/  IMAD.MOV.U32 R4, RZ, RZ, R16 ;  /* 0x000000ffff047224 */ /* 0x000fe200078e0010 */
[----:B------:R-:W-:Y:S02]  /*bc20*/  SEL R5, R6, R17, !P3 ;  /* 0x0000001106057207 */ /* 0x000fe40005800000 */
[----:B------:R-:W-:-:S07]  /*bc30*/  SEL R6, R17, R6, !P3 ;  /* 0x0000000611067207 */ /* 0x000fce0005800000 */
.L_x_228:
[----:B------:R-:W-:Y:S05]  /*bc40*/  BSYNC B1 ;  /* 0x0000000000017941 */ /* 0x000fea0003800000 */
.L_x_227:
[----:B------:R-:W-:-:S13]  /*bc50*/  LOP3.LUT P1, RZ, R10, 0xff, RZ, 0xc0, !PT ;  /* 0x000000ff0aff7812 */ /* 0x000fda000782c0ff */
[----:B------:R-:W-:Y:S05]  /*bc60*/  @P1 BRA `(.L_x_231) ;  /* 0xfffffff400481947 */ /* 0x000fea000383ffff */
[----:B------:R-:W-:Y:S05]  /*bc70*/  BSYNC B0 ;  /* 0x0000000000007941 */ /* 0x000fea0003800000 */
.L_x_219:
[----:B------:R-:W-:-:S03]  /*bc80*/  UMOV UR4, 0xffffffff ;  /* 0xffffffff00047882 */ /* 0x000fc60000000000 */
[----:B------:R-:W-:Y:S05]  /*bc90*/  BRA.DIV UR4, `(.L_x_232) ;  /* 0x0000000a04d87947 */ /* 0x000fea000b800000 */
[----:B------:R-:W-:-:S13]  /*bca0*/  ELECT P0, URZ, PT ;  /* 0x00000000003f782f */ /* 0x000fda0003800000 */
.L_x_259:
[----:B------:R-:W-:Y:S04]  /*bcb0*/  BSSY B0, `(.L_x_233) ;  /* 0x000008e000007945 */ /* 0x000fe80003800000 */
[----:B------:R-:W-:Y:S05]  /*bcc0*/  @!P0 BRA `(.L_x_234) ;  /* 0x0000000800308947 */ /* 0x000fea0003800000 */
[----:B------:R-:W-:-:S04]  /*bcd0*/  LOP3.LUT R7, R7, 0x2, RZ, 0xfc, !PT ;  /* 0x0000000207077812 */ /* 0x000fc800078efcff */
[----:B------:R-:W-:-:S13]  /*bce0*/  ISETP.NE.AND P0, PT, R7, 0x3, PT ;  /* 0x000000030700780c */ /* 0x000fda0003f05270 */
[----:B------:R-:W-:Y:S05]  /*bcf0*/  @!P0 BRA `(.L_x_235) ;  /* 0x0000000000048947 */ /* 0x000fea0003800000 */
[----:B------:R-:W-:Y:S01]  /*bd00*/  BPT.TRAP 0x1 ;  /* 0x000000040000795c */ /* 0x000fe20000300000 */
.L_x_235:
[----:B------:R-:W0:Y:S01]  /*bd10*/  S2R R3, SR_CgaCtaId ;  /* 0x0000000000037919 */ /* 0x000e220000008800 */
[----:B------:R-:W-:Y:S02]  /*bd20*/  MOV R0, 0x400 ;  /* 0x0000040000007802 */ /* 0x000fe40000000f00 */
[----:B------:R-:W-:Y:S02]  /*bd30*/  SHF.L.U32 R2, R12, 0x1f, RZ ;  /* 0x0000001f0c027819 */ /* 0x000fe400000006ff */
[----:B0-----:R-:W-:-:S05]  /*bd40*/  LEA R0, R3, R0, 0x18 ;  /* 0x0000000003007211 */ /* 0x001fca00078ec0ff */
[----:B------:R-:W-:-:S04]  /*bd50*/  VIADD R0, R0, 0x78 ;  /* 0x0000007800007836 */ /* 0x000fc80000000000 */
[C---:B------:R-:W-:Y:S02]  /*bd60*/  IMAD R5, R15.reuse, 0x8, R0 ;  /* 0x000000080f057824 */ /* 0x040fe400078e0200 */
[----:B------:R-:W-:Y:S02]  /*bd70*/  VIADD R15, R15, 0x1 ;  /* 0x000000010f0f7836 */ /* 0x000fe40000000000 */
[----:B------:R-:W0:Y:S03]  /*bd80*/  SYNCS.PHASECHK.TRANS64.TRYWAIT P0, [R5+URZ], R2 ;  /* 0x00000002050075a7 */ /* 0x000e26000800017f */
[----:B------:R-:W-:-:S04]  /*bd90*/  ISETP.NE.AND P1, PT, R15, 0xf, PT ;  /* 0x0000000f0f00780c */ /* 0x000fc80003f25270 */
[----:B------:R-:W-:Y:S02]  /*bda0*/  SEL R3, RZ, 0x1, P1 ;  /* 0x00000001ff037807 */ /* 0x000fe40000800000 */
[----:B------:R-:W-:Y:S02]  /*bdb0*/  SEL R15, R15, RZ, P1 ;  /* 0x000000ff0f0f7207 */ /* 0x000fe40000800000 */
[----:B------:R-:W-:-:S03]  /*bdc0*/  LOP3.LUT R12, R12, R3, RZ, 0x3c, !PT ;  /* 0x000000030c0c7212 */ /* 0x000fc600078e3cff */
[----:B------:R-:W-:Y:S01]  /*bdd0*/  IMAD R7, R15, 0x8, R0 ;  /* 0x000000080f077824 */ /* 0x000fe200078e0200 */
[----:B------:R-:W-:Y:S01]  /*bde0*/  SHF.L.U32 R4, R12, 0x1f, RZ ;  /* 0x0000001f0c047819 */ /* 0x000fe200000006ff */
[----:B0-----:R-:W-:Y:S06]  /*bdf0*/  @!P0 BRA `(.L_x_236) ;  /* 0x0000000800a48947 */ /* 0x001fec0003800000 */
.L_x_260:
[----:B------:R-:W1:Y:S01]  /*be00*/  SYNCS.PHASECHK.TRANS64.TRYWAIT P0, [R7+URZ], R4 ;  /* 0x00000004070075a7 */ /* 0x000e62000800017f */
[----:B0-----:R-:W-:-:S05]  /*be10*/  VIADD R2, R15, 0x1 ;  /* 0x000000010f027836 */ /* 0x001fca0000000000 */
[----:B------:R-:W-:-:S04]  /*be20*/  ISETP.NE.AND P1, PT, R2, 0xf, PT ;  /* 0x0000000f0200780c */ /* 0x000fc80003f25270 */
[----:B------:R-:W-:Y:S02]  /*be30*/  SEL R3, RZ, 0x1, P1 ;  /* 0x00000001ff037807 */ /* 0x000fe40000800000 */
[----:B------:R-:W-:Y:S02]  /*be40*/  SEL R9, R2, RZ, P1 ;  /* 0x000000ff02097207 */ /* 0x000fe40000800000 */
[----:B------:R-:W-:-:S03]  /*be50*/  LOP3.LUT R12, R12, R3, RZ, 0x3c, !PT ;  /* 0x000000030c0c7212 */ /* 0x000fc600078e3cff */
[----:B------:R-:W-:Y:S01]  /*be60*/  IMAD R6, R9, 0x8, R0 ;  /* 0x0000000809067824 */ /* 0x000fe200078e0200 */
[----:B------:R-:W-:Y:S01]  /*be70*/  SHF.L.U32 R5, R12, 0x1f, RZ ;  /* 0x0000001f0c057819 */ /* 0x000fe200000006ff */
[----:B-1----:R-:W-:Y:S06]  /*be80*/  @!P0 BRA `(.L_x_237) ;  /* 0x0000000800948947 */ /* 0x002fec0003800000 */
.L_x_261:
[----:B------:R-:W1:Y:S01]  /*be90*/  SYNCS.PHASECHK.TRANS64.TRYWAIT P0, [R6+URZ], R5 ;  /* 0x00000005060075a7 */ /* 0x000e62000800017f */
[----:B------:R-:W-:-:S05]  /*bea0*/  VIADD R2, R9, 0x1 ;  /* 0x0000000109027836 */ /* 0x000fca0000000000 */
[----:B------:R-:W-:-:S04]  /*beb0*/  ISETP.NE.AND P1, PT, R2, 0xf, PT ;  /* 0x0000000f0200780c */ /* 0x000fc80003f25270 */
[----:B------:R-:W-:Y:S02]  /*bec0*/  SEL R3, RZ, 0x1, P1 ;  /* 0x00000001ff037807 */ /* 0x000fe40000800000 */
[----:B0-----:R-:W-:Y:S02]  /*bed0*/  SEL R7, R2, RZ, P1 ;  /* 0x000000ff02077207 */ /* 0x001fe40000800000 */
[----:B------:R-:W-:-:S03]  /*bee0*/  LOP3.LUT R12, R12, R3, RZ, 0x3c, !PT ;  /* 0x000000030c0c7212 */ /* 0x000fc600078e3cff */
[----:B------:R-:W-:Y:S01]  /*bef0*/  IMAD R9, R7, 0x8, R0 ;  /* 0x0000000807097824 */ /* 0x000fe200078e0200 */
[----:B------:R-:W-:Y:S01]  /*bf00*/  SHF.L.U32 R4, R12, 0x1f, RZ ;  /* 0x0000001f0c047819 */ /* 0x000fe200000006ff */
[----:B-1----:R-:W-:Y:S06]  /*bf10*/  @!P0 BRA `(.L_x_238) ;  /* 0x0000000800848947 */ /* 0x002fec0003800000 */
.L_x_262:
[----:B------:R-:W1:Y:S01]  /*bf20*/  SYNCS.PHASECHK.TRANS64.TRYWAIT P0, [R9+URZ], R4 ;  /* 0x00000004090075a7 */ /* 0x000e62000800017f */
[----:B------:R-:W-:-:S05]  /*bf30*/  VIADD R2, R7, 0x1 ;  /* 0x0000000107027836 */ /* 0x000fca0000000000 */
[----:B------:R-:W-:-:S04]  /*bf40*/  ISETP.NE.AND P1, PT, R2, 0xf, PT ;  /* 0x0000000f0200780c */ /* 0x000fc80003f25270 */
[----:B------:R-:W-:Y:S02]  /*bf50*/  SEL R3, RZ, 0x1, P1 ;  /* 0x00000001ff037807 */ /* 0x000fe40000800000 */
[----:B------:R-:W-:Y:S02]  /*bf60*/  SEL R7, R2, RZ, P1 ;  /* 0x000000ff02077207 */ /* 0x000fe40000800000 */
[----:B------:R-:W-:-:S03]  /*bf70*/  LOP3.LUT R12, R12, R3, RZ, 0x3c, !PT ;  /* 0x000000030c0c7212 */ /* 0x000fc600078e3cff */
[----:B0-----:R-:W-:Y:S01]  /*bf80*/  IMAD R6, R7, 0x8, R0 ;  /* 0x0000000807067824 */ /* 0x001fe200078e0200 */
[----:B------:R-:W-:Y:S01]  /*bf90*/  SHF.L.U32 R5, R12, 0x1f, RZ ;  /* 0x0000001f0c057819 */ /* 0x000fe200000006ff */
[----:B-1----:R-:W-:Y:S06]  /*bfa0*/  @!P0 BRA `(.L_x_239) ;  /* 0x0000000800748947 */ /* 0x002fec0003800000 */
.L_x_263:
        /* <DEDUP_REMOVED lines=9> */
.L_x_264:
        /* <DEDUP_REMOVED lines=9> */
.L_x_265:
        /* <DEDUP_REMOVED lines=9> */
.L_x_266:
        /* <DEDUP_REMOVED lines=9> */
.L_x_267:
        /* <DEDUP_REMOVED lines=9> */
.L_x_268:
        /* <DEDUP_REMOVED lines=9> */
.L_x_269:
        /* <DEDUP_REMOVED lines=9> */
.L_x_270:
[----:B------:R-:W1:Y:S01]  /*c3a0*/  SYNCS.PHASECHK.TRANS64.TRYWAIT P0, [R9+URZ], R4 ;  /* 0x00000004090075a7 */ /* 0x000e62000800017f */
[----:B------:R-:W-:-:S05]  /*c3b0*/  VIADD R2, R7, 0x1 ;  /* 0x0000000107027836 */ /* 0x000fca0000000000 */
[----:B------:R-:W-:-:S04]  /*c3c0*/  ISETP.NE.AND P1, PT, R2, 0xf, PT ;  /* 0x0000000f0200780c */ /* 0x000fc80003f25270 */
[----:B------:R-:W-:Y:S02]  /*c3d0*/  SEL R3, RZ, 0x1, P1 ;  /* 0x00000001ff037807 */ /* 0x000fe40000800000 */
[----:B------:R-:W-:Y:S02]  /*c3e0*/  SEL R7, R2, RZ, P1 ;  /* 0x000000ff02077207 */ /* 0x000fe40000800000 */
[----:B------:R-:W-:-:S03]  /*c3f0*/  LOP3.LUT R12, R12, R3, RZ, 0x3c, !PT ;  /* 0x000000030c0c7212 */ /* 0x000fc600078e3cff */
[----:B------:R-:W-:Y:S01]  /*c400*/  IMAD R8, R7, 0x8, R0 ;  /* 0x0000000807087824 */ /* 0x000fe200078e0200 */
[----:B0-----:R-:W-:Y:S01]  /*c410*/  SHF.L.U32 R5, R12, 0x1f, RZ ;  /* 0x0000001f0c057819 */ /* 0x001fe200000006ff */
[----:B-1----:R-:W-:Y:S06]  /*c420*/  @!P0 BRA `(.L_x_247) ;  /* 0x0000000400f48947 */ /* 0x002fec0003800000 */
.L_x_271:
[----:B------:R-:W1:Y:S01]  /*c430*/  SYNCS.PHASECHK.TRANS64.TRYWAIT P0, [R8+URZ], R5 ;  /* 0x00000005080075a7 */ /* 0x000e62000800017f */
[----:B------:R-:W-:-:S05]  /*c440*/  VIADD R2, R7, 0x1 ;  /* 0x0000000107027836 */ /* 0x000fca0000000000 */
[----:B------:R-:W-:-:S04]  /*c450*/  ISETP.NE.AND P1, PT, R2, 0xf, PT ;  /* 0x0000000f0200780c */ /* 0x000fc80003f25270 */
[----:B------:R-:W-:Y:S02]  /*c460*/  SEL R3, RZ, 0x1, P1 ;  /* 0x00000001ff037807 */ /* 0x000fe40000800000 */
[----:B------:R-:W-:Y:S02]  /*c470*/  SEL R7, R2, RZ, P1 ;  /* 0x000000ff02077207 */ /* 0x000fe40000800000 */
[----:B0-----:R-:W-:-:S03]  /*c480*/  LOP3.LUT R9, R12, R3, RZ, 0x3c, !PT ;  /* 0x000000030c097212 */ /* 0x001fc600078e3cff */
[----:B------:R-:W-:Y:S01]  /*c490*/  IMAD R11, R7, 0x8, R0 ;  /* 0x00000008070b7824 */ /* 0x000fe200078e0200 */
[----:B------:R-:W-:Y:S01]  /*c4a0*/  SHF.L.U32 R6, R9, 0x1f, RZ ;  /* 0x0000001f09067819 */ /* 0x000fe200000006ff */
[----:B-1----:R-:W-:Y:S06]  /*c4b0*/  @!P0 BRA `(.L_x_248) ;  /* 0x0000000400e48947 */ /* 0x002fec0003800000 */
.L_x_272:
[----:B------:R-:W1:Y:S01]  /*c4c0*/  SYNCS.PHASECHK.TRANS64.TRYWAIT P0, [R11+URZ], R6 ;  /* 0x000000060b0075a7 */ /* 0x000e62000800017f */
[----:B------:R-:W-:-:S05]  /*c4d0*/  VIADD R2, R7, 0x1 ;  /* 0x0000000107027836 */ /* 0x000fca0000000000 */
[----:B------:R-:W-:-:S04]  /*c4e0*/  ISETP.NE.AND P1, PT, R2, 0xf, PT ;  /* 0x0000000f0200780c */ /* 0x000fc80003f25270 */
[----:B------:R-:W-:Y:S02]  /*c4f0*/  SEL R4, RZ, 0x1, P1 ;  /* 0x00000001ff047807 */ /* 0x000fe40000800000 */
[----:B------:R-:W-:Y:S02]  /*c500*/  SEL R3, R2, RZ, P1 ;  /* 0x000000ff02037207 */ /* 0x000fe40000800000 */
[----:B------:R-:W-:Y:S01]  /*c510*/  LOP3.LUT R4, R9, R4, RZ, 0x3c, !PT ;  /* 0x0000000409047212 */ /* 0x000fe200078e3cff */
[----:B-1----:R-:W-:Y:S06]  /*c520*/  @!P0 BRA `(.L_x_249) ;  /* 0x0000000400dc8947 */ /* 0x002fec0003800000 */
.L_x_273:
[----:B------:R-:W-:Y:S01]  /*c530*/  IMAD R3, R3, 0x8, R0 ;  /* 0x0000000803037824 */ /* 0x000fe200078e0200 */
[----:B------:R-:W-:-:S07]  /*c540*/  SHF.L.U32 R0, R4, 0x1f, RZ ;  /* 0x0000001f04007819 */ /* 0x000fce00000006ff */
.L_x_250:
[----:B--2---:R2:W3:Y:S02]  /*c550*/  SYNCS.PHASECHK.TRANS64.TRYWAIT P0, [R3+URZ], R0 ;  /* 0x00000000030075a7 */ /* 0x0044e4000800017f */
[----:B---3--:R-:W-:Y:S05]  /*c560*/  @!P0 NANOSLEEP.SYNCS 0x989680 ;  /* 0x009896800000895d */ /* 0x008fea0003900000 */
[----:B------:R-:W3:Y:S02]  /*c570*/  @!P0 SYNCS.PHASECHK.TRANS64 P0, [R3+URZ], R0 ;  /* 0x00000000030085a7 */ /* 0x000ee4000800007f */
[----:B---3--:R-:W-:Y:S05]  /*c580*/  @!P0 BRA `(.L_x_250) ;  /* 0xfffffffc00f08947 */ /* 0x008fea000383ffff */
.L_x_234:
[----:B------:R-:W-:Y:S05]  /*c590*/  BSYNC B0 ;  /* 0x0000000000007941 */ /* 0x000fea0003800000 */
.L_x_233:
[----:B------:R-:W-:Y:S05]  /*c5a0*/  EXIT ;  /* 0x000000000000794d */ /* 0x000fea0003800000 */
.L_x_16:
[----:B0-----:R-:W-:-:S04]  /*c5b0*/  IMAD.U32 R17, RZ, RZ, UR11 ;  /* 0x0000000bff117e24 */ /* 0x001fc8000f8e00ff */
[----:B------:R0:W1:Y:S03]  /*c5c0*/  SYNCS.PHASECHK.TRANS64.TRYWAIT P0, [R17+URZ+-0x8], R16 ;  /* 0xfffff810110075a7 */ /* 0x000066000800017f */
[----:B-1----:R-:W-:Y:S05]  /*c5d0*/  @!P0 NANOSLEEP.SYNCS 0x989680 ;  /* 0x009896800000895d */ /* 0x002fea0003900000 */
[----:B------:R-:W1:Y:S02]  /*c5e0*/  @!P0 SYNCS.PHASECHK.TRANS64 P0, [R17+URZ+-0x8], R16 ;  /* 0xfffff810110085a7 */ /* 0x000e64000800007f */
[----:B-1----:R-:W-:Y:S05]  /*c5f0*/  @!P0 BRA `(.L_x_16) ;  /* 0xfffffffc00ec8947 */ /* 0x002fea000383ffff */
[----:B------:R-:W-:Y:S05]  /*c600*/  BRA `(.L_x_251) ;  /* 0xffffff4c00f47947 */ /* 0x000fea000383ffff */
.L_x_21:
[----:B-1----:R-:W-:-:S04]  /*c610*/  IMAD.U32 R17, RZ, RZ, UR14 ;  /* 0x0000000eff117e24 */ /* 0x002fc8000f8e00ff */
[----:B------:R1:W2:Y:S03]  /*c620*/  SYNCS.PHASECHK.TRANS64.TRYWAIT P0, [R17+URZ], R16 ;  /* 0x00000010110075a7 */ /* 0x0002a6000800017f */
[----:B--2---:R-:W-:Y:S05]  /*c630*/  @!P0 NANOSLEEP.SYNCS 0x989680 ;  /* 0x009896800000895d */ /* 0x004fea0003900000 */
[----:B------:R-:W2:Y:S02]  /*c640*/  @!P0 SYNCS.PHASECHK.TRANS64 P0, [R17+URZ], R16 ;  /* 0x00000010110085a7 */ /* 0x000ea4000800007f */
[----:B--2---:R-:W-:Y:S05]  /*c650*/  @!P0 BRA `(.L_x_21) ;  /* 0xfffffffc00ec8947 */ /* 0x004fea000383ffff */
[----:B------:R-:W-:Y:S05]  /*c660*/  BRA `(.L_x_20) ;  /* 0xffffff5400887947 */ /* 0x000fea000383ffff */
.L_x_27:
[----:B-1----:R-:W-:-:S04]  /*c670*/  IMAD.U32 R18, RZ, RZ, UR20 ;  /* 0x00000014ff127e24 */ /* 0x002fc8000f8e00ff */
[----:B------:R1:W2:Y:S03]  /*c680*/  SYNCS.PHASECHK.TRANS64.TRYWAIT P0, [R18+URZ], R17 ;  /* 0x00000011120075a7 */ /* 0x0002a6000800017f */
[----:B--2---:R-:W-:Y:S05]  /*c690*/  @!P0 NANOSLEEP.SYNCS 0x989680 ;  /* 0x009896800000895d */ /* 0x004fea0003900000 */
[----:B------:R-:W2:Y:S02]  /*c6a0*/  @!P0 SYNCS.PHASECHK.TRANS64 P0, [R18+URZ], R17 ;  /* 0x00000011120085a7 */ /* 0x000ea4000800007f */
[----:B--2---:R-:W-:Y:S05]  /*c6b0*/  @!P0 BRA `(.L_x_27) ;  /* 0xfffffffc00ec8947 */ /* 0x004fea000383ffff */
[----:B------:R-:W-:Y:S05]  /*c6c0*/  BRA `(.L_x_26) ;  /* 0xffffff6400947947 */ /* 0x000fea000383ffff */
.L_x_35:
[----:B0-----:R-:W-:-:S04]  /*c6d0*/  IMAD.U32 R17, RZ, RZ, UR11 ;  /* 0x0000000bff117e24 */ /* 0x001fc8000f8e00ff */
[----:B------:R0:W1:Y:S03]  /*c6e0*/  SYNCS.PHASECHK.TRANS64.TRYWAIT P0, [R17+URZ+0x8], R16 ;  /* 0x00000810110075a7 */ /* 0x000066000800017f */
[----:B-1----:R-:W-:Y:S05]  /*c6f0*/  @!P0 NANOSLEEP.SYNCS 0x989680 ;  /* 0x009896800000895d */ /* 0x002fea0003900000 */
[----:B------:R-:W1:Y:S02]  /*c700*/  @!P0 SYNCS.PHASECHK.TRANS64 P0, [R17+URZ+0x8], R16 ;  /* 0x00000810110085a7 */ /* 0x000e64000800007f */
[----:B-1----:R-:W-:Y:S05]  /*c710*/  @!P0 BRA `(.L_x_35) ;  /* 0xfffffffc00ec8947 */ /* 0x002fea000383ffff */
[----:B------:R-:W-:Y:S05]  /*c720*/  BRA `(.L_x_252) ;  /* 0xffffff7800f47947 */ /* 0x000fea000383ffff */
.L_x_220:
[----:B------:R-:W-:Y:S01]  /*c730*/  BSSY B1, `(.L_x_253) ;  /* 0x0000006000017945 */ /* 0x000fe20003800000 */
[----:B------:R-:W-:-:S07]  /*c740*/  IMAD.MOV.U32 R10, RZ, RZ, -0x1 ;  /* 0xffffffffff0a7424 */ /* 0x000fce00078e00ff */
[----:B------:R-:W-:Y:S05]  /*c750*/  WARPSYNC.COLLECTIVE R10, `(.L_x_254) ;  /* 0x000000000a0c7348 */ /* 0x000fea0003c00000 */
[----:B------:R-:W-:Y:S02]  /*c760*/  ELECT P1, UR62, PT ;  /* 0x00000000003e782f */ /* 0x000fe40003820000 */
[----:B------:R-:W-:Y:S01]  /*c770*/  MOV R10, UR62 ;  /* 0x0000003e000a7c02 */ /* 0x000fe20008000f00 */
[----:B------:R-:W-:Y:S10]  /*c780*/  ENDCOLLECTIVE ;  /* 0x000000000000791b */ /* 0x000ff40003800000 */
.L_x_254:
[----:B------:R-:W-:Y:S05]  /*c790*/  BSYNC B1 ;  /* 0x0000000000017941 */ /* 0x000fea0003800000 */
.L_x_253:
[----:B------:R-:W-:Y:S05]  /*c7a0*/  BRA `(.L_x_255) ;  /* 0xffffffe800847947 */ /* 0x000fea000383ffff */
.L_x_223:
[----:B-1----:R1:W2:Y:S02]  /*c7b0*/  SYNCS.PHASECHK.TRANS64.TRYWAIT P1, [R19+URZ+0x78], R10 ;  /* 0x0000780a130075a7 */ /* 0x0022a4000802017f */
[----:B--2---:R-:W-:Y:S05]  /*c7c0*/  @!P1 NANOSLEEP.SYNCS 0x989680 ;  /* 0x009896800000995d */ /* 0x004fea0003900000 */
[----:B------:R-:W2:Y:S02]  /*c7d0*/  @!P1 SYNCS.PHASECHK.TRANS64 P1, [R19+URZ+0x78], R10 ;  /* 0x0000780a130095a7 */ /* 0x000ea4000802007f */
[----:B--2---:R-:W-:Y:S05]  /*c7e0*/  @!P1 BRA `(.L_x_223) ;  /* 0xfffffffc00f09947 */ /* 0x004fea000383ffff */
[----:B------:R-:W-:Y:S05]  /*c7f0*/  BRA `(.L_x_256) ;  /* 0xffffffe800b87947 */ /* 0x000fea000383ffff */
.L_x_232:
[----:B------:R-:W-:Y:S01]  /*c800*/  BSSY B0, `(.L_x_257) ;  /* 0x0000006000007945 */ /* 0x000fe20003800000 */
[----:B------:R-:W-:-:S07]  /*c810*/  IMAD.MOV.U32 R10, RZ, RZ, -0x1 ;  /* 0xffffffffff0a7424 */ /* 0x000fce00078e00ff */
[----:B------:R-:W-:Y:S05]  /*c820*/  WARPSYNC.COLLECTIVE R10, `(.L_x_258) ;  /* 0x000000000a0c7348 */ /* 0x000fea0003c00000 */
[----:B------:R-:W-:Y:S02]  /*c830*/  ELECT P1, UR62, PT ;  /* 0x00000000003e782f */ /* 0x000fe40003820000 */
[----:B------:R-:W-:Y:S01]  /*c840*/  MOV R10, UR62 ;  /* 0x0000003e000a7c02 */ /* 0x000fe20008000f00 */
[----:B------:R-:W-:Y:S10]  /*c850*/  ENDCOLLECTIVE ;  /* 0x000000000000791b */ /* 0x000ff40003800000 */
.L_x_258:
[----:B------:R-:W-:Y:S05]  /*c860*/  BSYNC B0 ;  /* 0x0000000000007941 */ /* 0x000fea0003800000 */
.L_x_257:
[----:B------:R-:W-:Y:S01]  /*c870*/  PLOP3.LUT P0, PT, P1, PT, PT, 0x80, 0x0 ;  /* 0x000000000000781c */ /* 0x000fe20000f0f070 */
[----:B------:R-:W-:-:S12]  /*c880*/  BRA `(.L_x_259) ;  /* 0xfffffff400087947 */ /* 0x000fd8000383ffff */
.L_x_236:
[----:B0-----:R0:W1:Y:S02]  /*c890*/  SYNCS.PHASECHK.TRANS64.TRYWAIT P0, [R5+URZ], R2 ;  /* 0x00000002050075a7 */ /* 0x001064000800017f */
[----:B-1----:R-:W-:Y:S05]  /*c8a0*/  @!P0 NANOSLEEP.SYNCS 0x989680 ;  /* 0x009896800000895d */ /* 0x002fea0003900000 */
[----:B------:R-:W1:Y:S02]  /*c8b0*/  @!P0 SYNCS.PHASECHK.TRANS64 P0, [R5+URZ], R2 ;  /* 0x00000002050085a7 */ /* 0x000e64000800007f */
[----:B-1----:R-:W-:Y:S05]  /*c8c0*/  @!P0 BRA `(.L_x_236) ;  /* 0xfffffffc00f08947 */ /* 0x002fea000383ffff */
[----:B------:R-:W-:Y:S05]  /*c8d0*/  BRA `(.L_x_260) ;  /* 0xfffffff400487947 */ /* 0x000fea000383ffff */
.L_x_237:
[----:B0-----:R0:W1:Y:S02]  /*c8e0*/  SYNCS.PHASECHK.TRANS64.TRYWAIT P0, [R7+URZ], R4 ;  /* 0x00000004070075a7 */ /* 0x001064000800017f */
[----:B-1----:R-:W-:Y:S05]  /*c8f0*/  @!P0 NANOSLEEP.SYNCS 0x989680 ;  /* 0x009896800000895d */ /* 0x002fea0003900000 */
[----:B------:R-:W1:Y:S02]  /*c900*/  @!P0 SYNCS.PHASECHK.TRANS64 P0, [R7+URZ], R4 ;  /* 0x00000004070085a7 */ /* 0x000e64000800007f */
[----:B-1----:R-:W-:Y:S05]  /*c910*/  @!P0 BRA `(.L_x_237) ;  /* 0xfffffffc00f08947 */ /* 0x002fea000383ffff */
[----:B------:R-:W-:Y:S05]  /*c920*/  BRA `(.L_x_261) ;  /* 0xfffffff400587947 */ /* 0x000fea000383ffff */
.L_x_238:
[----:B0-----:R0:W1:Y:S02]  /*c930*/  SYNCS.PHASECHK.TRANS64.TRYWAIT P0, [R6+URZ], R5 ;  /* 0x00000005060075a7 */ /* 0x001064000800017f */
[----:B-1----:R-:W-:Y:S05]  /*c940*/  @!P0 NANOSLEEP.SYNCS 0x989680 ;  /* 0x009896800000895d */ /* 0x002fea0003900000 */
[----:B------:R-:W1:Y:S02]  /*c950*/  @!P0 SYNCS.PHASECHK.TRANS64 P0, [R6+URZ], R5 ;  /* 0x00000005060085a7 */ /* 0x000e64000800007f */
[----:B-1----:R-:W-:Y:S05]  /*c960*/  @!P0 BRA `(.L_x_238) ;  /* 0xfffffffc00f08947 */ /* 0x002fea000383ffff */
[----:B------:R-:W-:Y:S05]  /*c970*/  BRA `(.L_x_262) ;  /* 0xfffffff400687947 */ /* 0x000fea000383ffff */
.L_x_239:
[----:B0-----:R0:W1:Y:S02]  /*c980*/  SYNCS.PHASECHK.TRANS64.TRYWAIT P0, [R9+URZ], R4 ;  /* 0x00000004090075a7 */ /* 0x001064000800017f */
[----:B-1----:R-:W-:Y:S05]  /*c990*/  @!P0 NANOSLEEP.SYNCS 0x989680 ;  /* 0x009896800000895d */ /* 0x002fea0003900000 */
[----:B------:R-:W1:Y:S02]  /*c9a0*/  @!P0 SYNCS.PHASECHK.TRANS64 P0, [R9+URZ], R4 ;  /* 0x00000004090085a7 */ /* 0x000e64000800007f */
[----:B-1----:R-:W-:Y:S05]  /*c9b0*/  @!P0 BRA `(.L_x_239) ;  /* 0xfffffffc00f08947 */ /* 0x002fea000383ffff */
[----:B------:R-:W-:Y:S05]  /*c9c0*/  BRA `(.L_x_263) ;  /* 0xfffffff400787947 */ /* 0x000fea000383ffff */
.L_x_240:
[----:B0-----:R0:W1:Y:S02]  /*c9d0*/  SYNCS.PHASECHK.TRANS64.TRYWAIT P0, [R6+URZ], R5 ;  /* 0x00000005060075a7 */ /* 0x001064000800017f */
[----:B-1----:R-:W-:Y:S05]  /*c9e0*/  @!P0 NANOSLEEP.SYNCS 0x989680 ;  /* 0x009896800000895d */ /* 0x002fea0003900000 */
[----:B------:R-:W1:Y:S02]  /*c9f0*/  @!P0 SYNCS.PHASECHK.TRANS64 P0, [R6+URZ], R5 ;  /* 0x00000005060085a7 */ /* 0x000e64000800007f */
[----:B-1----:R-:W-:Y:S05]  /*ca00*/  @!P0 BRA `(.L_x_240) ;  /* 0xfffffffc00f08947 */ /* 0x002fea000383ffff */
[----:B------:R-:W-:Y:S05]  /*ca10*/  BRA `(.L_x_264) ;  /* 0xfffffff400887947 */ /* 0x000fea000383ffff */
.L_x_241:
[----:B0-----:R0:W1:Y:S02]  /*ca20*/  SYNCS.PHASECHK.TRANS64.TRYWAIT P0, [R9+URZ], R4 ;  /* 0x00000004090075a7 */ /* 0x001064000800017f */
[----:B-1----:R-:W-:Y:S05]  /*ca30*/  @!P0 NANOSLEEP.SYNCS 0x989680 ;  /* 0x009896800000895d */ /* 0x002fea0003900000 */
[----:B------:R-:W1:Y:S02]  /*ca40*/  @!P0 SYNCS.PHASECHK.TRANS64 P0, [R9+URZ], R4 ;  /* 0x00000004090085a7 */ /* 0x000e64000800007f */
[----:B-1----:R-:W-:Y:S05]  /*ca50*/  @!P0 BRA `(.L_x_241) ;  /* 0xfffffffc00f08947 */ /* 0x002fea000383ffff */
[----:B------:R-:W-:Y:S05]  /*ca60*/  BRA `(.L_x_265) ;  /* 0xfffffff400987947 */ /* 0x000fea000383ffff */
.L_x_242:
[----:B0-----:R0:W1:Y:S02]  /*ca70*/  SYNCS.PHASECHK.TRANS64.TRYWAIT P0, [R6+URZ], R5 ;  /* 0x00000005060075a7 */ /* 0x001064000800017f */
[----:B-1----:R-:W-:Y:S05]  /*ca80*/  @!P0 NANOSLEEP.SYNCS 0x989680 ;  /* 0x009896800000895d */ /* 0x002fea0003900000 */
[----:B------:R-:W1:Y:S02]  /*ca90*/  @!P0 SYNCS.PHASECHK.TRANS64 P0, [R6+URZ], R5 ;  /* 0x00000005060085a7 */ /* 0x000e64000800007f */
[----:B-1----:R-:W-:Y:S05]  /*caa0*/  @!P0 BRA `(.L_x_242) ;  /* 0xfffffffc00f08947 */ /* 0x002fea000383ffff */
[----:B------:R-:W-:Y:S05]  /*cab0*/  BRA `(.L_x_266) ;  /* 0xfffffff400a87947 */ /* 0x000fea000383ffff */
.L_x_243:
[----:B0-----:R0:W1:Y:S02]  /*cac0*/  SYNCS.PHASECHK.TRANS64.TRYWAIT P0, [R9+URZ], R4 ;  /* 0x00000004090075a7 */ /* 0x001064000800017f */
[----:B-1----:R-:W-:Y:S05]  /*cad0*/  @!P0 NANOSLEEP.SYNCS 0x989680 ;  /* 0x009896800000895d */ /* 0x002fea0003900000 */
[----:B------:R-:W1:Y:S02]  /*cae0*/  @!P0 SYNCS.PHASECHK.TRANS64 P0, [R9+URZ], R4 ;  /* 0x00000004090085a7 */ /* 0x000e64000800007f */
[----:B-1----:R-:W-:Y:S05]  /*caf0*/  @!P0 BRA `(.L_x_243) ;  /* 0xfffffffc00f08947 */ /* 0x002fea000383ffff */
[----:B------:R-:W-:Y:S05]  /*cb00*/  BRA `(.L_x_267) ;  /* 0xfffffff400b87947 */ /* 0x000fea000383ffff */
.L_x_244:
[----:B0-----:R0:W1:Y:S02]  /*cb10*/  SYNCS.PHASECHK.TRANS64.TRYWAIT P0, [R6+URZ], R5 ;  /* 0x00000005060075a7 */ /* 0x001064000800017f */
[----:B-1----:R-:W-:Y:S05]  /*cb20*/  @!P0 NANOSLEEP.SYNCS 0x989680 ;  /* 0x009896800000895d */ /* 0x002fea0003900000 */
[----:B------:R-:W1:Y:S02]  /*cb30*/  @!P0 SYNCS.PHASECHK.TRANS64 P0, [R6+URZ], R5 ;  /* 0x00000005060085a7 */ /* 0x000e64000800007f */
[----:B-1----:R-:W-:Y:S05]  /*cb40*/  @!P0 BRA `(.L_x_244) ;  /* 0xfffffffc00f08947 */ /* 0x002fea000383ffff */
[----:B------:R-:W-:Y:S05]  /*cb50*/  BRA `(.L_x_268) ;  /* 0xfffffff400c87947 */ /* 0x000fea000383ffff */
.L_x_245:
[----:B0-----:R0:W1:Y:S02]  /*cb60*/  SYNCS.PHASECHK.TRANS64.TRYWAIT P0, [R9+URZ], R4 ;  /* 0x00000004090075a7 */ /* 0x001064000800017f */
[----:B-1----:R-:W-:Y:S05]  /*cb70*/  @!P0 NANOSLEEP.SYNCS 0x989680 ;  /* 0x009896800000895d */ /* 0x002fea0003900000 */
[----:B------:R-:W1:Y:S02]  /*cb80*/  @!P0 SYNCS.PHASECHK.TRANS64 P0, [R9+URZ], R4 ;  /* 0x00000004090085a7 */ /* 0x000e64000800007f */
[----:B-1----:R-:W-:Y:S05]  /*cb90*/  @!P0 BRA `(.L_x_245) ;  /* 0xfffffffc00f08947 */ /* 0x002fea000383ffff */
[----:B------:R-:W-:Y:S05]  /*cba0*/  BRA `(.L_x_269) ;  /* 0xfffffff400d87947 */ /* 0x000fea000383ffff */
.L_x_246:
[----:B0-----:R0:W1:Y:S02]  /*cbb0*/  SYNCS.PHASECHK.TRANS64.TRYWAIT P0, [R6+URZ], R5 ;  /* 0x00000005060075a7 */ /* 0x001064000800017f */
[----:B-1----:R-:W-:Y:S05]  /*cbc0*/  @!P0 NANOSLEEP.SYNCS 0x989680 ;  /* 0x009896800000895d */ /* 0x002fea0003900000 */
[----:B------:R-:W1:Y:S02]  /*cbd0*/  @!P0 SYNCS.PHASECHK.TRANS64 P0, [R6+URZ], R5 ;  /* 0x00000005060085a7 */ /* 0x000e64000800007f */
[----:B-1----:R-:W-:Y:S05]  /*cbe0*/  @!P0 BRA `(.L_x_246) ;  /* 0xfffffffc00f08947 */ /* 0x002fea000383ffff */
[----:B------:R-:W-:Y:S05]  /*cbf0*/  BRA `(.L_x_270) ;  /* 0xfffffff400e87947 */ /* 0x000fea000383ffff */
.L_x_247:
[----:B0-----:R0:W1:Y:S02]  /*cc00*/  SYNCS.PHASECHK.TRANS64.TRYWAIT P0, [R9+URZ], R4 ;  /* 0x00000004090075a7 */ /* 0x001064000800017f */
[----:B-1----:R-:W-:Y:S05]  /*cc10*/  @!P0 NANOSLEEP.SYNCS 0x989680 ;  /* 0x009896800000895d */ /* 0x002fea0003900000 */
[----:B------:R-:W1:Y:S02]  /*cc20*/  @!P0 SYNCS.PHASECHK.TRANS64 P0, [R9+URZ], R4 ;  /* 0x00000004090085a7 */ /* 0x000e64000800007f */
[----:B-1----:R-:W-:Y:S05]  /*cc30*/  @!P0 BRA `(.L_x_247) ;  /* 0xfffffffc00f08947 */ /* 0x002fea000383ffff */
[----:B------:R-:W-:Y:S05]  /*cc40*/  BRA `(.L_x_271) ;  /* 0xfffffff400f87947 */ /* 0x000fea000383ffff */
.L_x_248:
[----:B0-----:R0:W1:Y:S02]  /*cc50*/  SYNCS.PHASECHK.TRANS64.TRYWAIT P0, [R8+URZ], R5 ;  /* 0x00000005080075a7 */ /* 0x001064000800017f */
[----:B-1----:R-:W-:Y:S05]  /*cc60*/  @!P0 NANOSLEEP.SYNCS 0x989680 ;  /* 0x009896800000895d */ /* 0x002fea0003900000 */
[----:B------:R-:W1:Y:S02]  /*cc70*/  @!P0 SYNCS.PHASECHK.TRANS64 P0, [R8+URZ], R5 ;  /* 0x00000005080085a7 */ /* 0x000e64000800007f */
[----:B-1----:R-:W-:Y:S05]  /*cc80*/  @!P0 BRA `(.L_x_248) ;  /* 0xfffffffc00f08947 */ /* 0x002fea000383ffff */
[----:B------:R-:W-:Y:S05]  /*cc90*/  BRA `(.L_x_272) ;  /* 0xfffffff800087947 */ /* 0x000fea000383ffff */
.L_x_249:
[----:B-1----:R1:W2:Y:S02]  /*cca0*/  SYNCS.PHASECHK.TRANS64.TRYWAIT P0, [R11+URZ], R6 ;  /* 0x000000060b0075a7 */ /* 0x0022a4000800017f */
[----:B--2---:R-:W-:Y:S05]  /*ccb0*/  @!P0 NANOSLEEP.SYNCS 0x989680 ;  /* 0x009896800000895d */ /* 0x004fea0003900000 */
[----:B------:R-:W2:Y:S02]  /*ccc0*/  @!P0 SYNCS.PHASECHK.TRANS64 P0, [R11+URZ], R6 ;  /* 0x000000060b0085a7 */ /* 0x000ea4000800007f */
[----:B--2---:R-:W-:Y:S05]  /*ccd0*/  @!P0 BRA `(.L_x_249) ;  /* 0xfffffffc00f08947 */ /* 0x004fea000383ffff */
[----:B------:R-:W-:Y:S05]  /*cce0*/  BRA `(.L_x_273) ;  /* 0xfffffff800107947 */ /* 0x000fea000383ffff */
.L_x_274:
[----:B------:R-:W-:-:S00]  /*ccf0*/  BRA `(.L_x_274) ;  /* 0xfffffffc00fc7947 */ /* 0x000fc0000383ffff */
[----:B------:R-:W-:-:S00]  /*cd00*/  NOP ;  /* 0x0000000000007918 */ /* 0x000fc00000000000 */
[----:B------:R-:W-:-:S00]  /*cd10*/  NOP ;  /* 0x0000000000007918 */ /* 0x000fc00000000000 */
[----:B------:R-:W-:-:S00]  /*cd20*/  NOP ;  /* 0x0000000000007918 */ /* 0x000fc00000000000 */
[----:B------:R-:W-:-:S00]  /*cd30*/  NOP ;  /* 0x0000000000007918 */ /* 0x000fc00000000000 */
[----:B------:R-:W-:-:S00]  /*cd40*/  NOP ;  /* 0x0000000000007918 */ /* 0x000fc00000000000 */
[----:B------:R-:W-:-:S00]  /*cd50*/  NOP ;  /* 0x0000000000007918 */ /* 0x000fc00000000000 */
[----:B------:R-:W-:-:S00]  /*cd60*/  NOP ;  /* 0x0000000000007918 */ /* 0x000fc00000000000 */
[----:B------:R-:W-:-:S00]  /*cd70*/  NOP ;  /* 0x0000000000007918 */ /* 0x000fc00000000000 */
.L_x_275:


//--------------------- .nv.shared._ZN7cutlass13device_kernelINS_4gemm6kernel13GemmUniversalIN4cute5tupleIJiiiiEEENS1_10collective13CollectiveMmaINS1_37MainloopSm90TmaGmmaWarpSpecializedFP8ILi15ENS5_IJNS4_1CILi1EEESB_SB_EEENS1_32KernelTmaWarpSpecializedPingpongEEENS5_IJNSA_ILi64EEENSA_ILi176EEESF_EEENS_12float_e4m3_tENS5_IJlSB_lEEESI_SJ_NS4_8TiledMMAINS4_8MMA_AtomIJNS4_4SM904GMMA30MMA_64x16x32_F32E4M3E4M3_SS_TNILNSN_7ScaleInE1ELSP_1EEEEEENS4_6LayoutISC_NS5_IJNSA_ILi0EEEST_ST_EEEEENS5_IJNS4_10UnderscoreESW_SW_EEEEENS4_13SM90_TMA_LOADENS4_14ComposedLayoutINS4_7SwizzleILi2ELi4ELi3EEENS4_18smem_ptr_flag_bitsILi8EEENSS_INS5_IJNSA_ILi8EEESF_EEENS5_IJSF_SB_EEEEEEEvNS4_8identityESZ_S19_vS1A_EENS_8epilogue10collective6detail29Sm90TmaWarpSpecializedAdapterINS1D_15DefaultEpilogueISI_SJ_SJ_NS1C_6thread17LinearCombinationISI_Li1EffLNS1H_9ScaleType4KindE0ELNS_15FloatRoundStyleE2ESI_EENS1_15EpilogueDefaultEEEEEvvEEEEvNT_6ParamsE --------------------------
	.section	.nv.shared._ZN7cutlass13device_kernelINS_4gemm6kernel13GemmUniversalIN4cute5tupleIJiiiiEEENS1_10collective13CollectiveMmaINS1_37MainloopSm90TmaGmmaWarpSpecializedFP8ILi15ENS5_IJNS4_1CILi1EEESB_SB_EEENS1_32KernelTmaWarpSpecializedPingpongEEENS5_IJNSA_ILi64EEENSA_ILi176EEESF_EEENS_12float_e4m3_tENS5_IJlSB_lEEESI_SJ_NS4_8TiledMMAINS4_8MMA_AtomIJNS4_4SM904GMMA30MMA_64x16x32_F32E4M3E4M3_SS_TNILNSN_7ScaleInE1ELSP_1EEEEEENS4_6LayoutISC_NS5_IJNSA_ILi0EEEST_ST_EEEEENS5_IJNS4_10UnderscoreESW_SW_EEEEENS4_13SM90_TMA_LOADENS4_14ComposedLayoutINS4_7SwizzleILi2ELi4ELi3EEENS4_18smem_ptr_flag_bitsILi8EEENSS_INS5_IJNSA_ILi8EEESF_EEENS5_IJSF_SB_EEEEEEEvNS4_8identityESZ_S19_vS1A_EENS_8epilogue10collective6detail29Sm90TmaWarpSpecializedAdapterINS1D_15DefaultEpilogueISI_SJ_SJ_NS1C_6thread17LinearCombinationISI_Li1EffLNS1H_9ScaleType4KindE0ELNS_15FloatRoundStyleE2ESI_EENS1_15EpilogueDefaultEEEEEvvEEEEvNT_6ParamsE,"aw",@nobits
	.sectionflags	@""
	.align	16
	.zero		1024


//--------------------- .nv.shared.reserved.0     --------------------------
	.section	.nv.shared.reserved.0,"aw",@nobits
	.weak		__nv_reservedSMEM_offset_0_alias
	.size		__nv_reservedSMEM_offset_0_alias, 0, 0
	.other		__nv_reservedSMEM_offset_0_alias,@"STO_CUDA_RESERVED_SHARED STV_DEFAULT"
__nv_reservedSMEM_offset_0_alias:
	.zero		0


//--------------------- .nv.global                --------------------------
	.section	.nv.global,"aw",@nobits
.nv.global:
	.type		_ZN40_INTERNAL_ff2b8530_4_k_cu_e815a45e_119654cute1_E,@object
	.size		_ZN40_INTERNAL_ff2b8530_4_k_cu_e815a45e_119654cute1_E,(_ZN40_INTERNAL_ff2b8530_4_k_cu_e815a45e_119654cuda3std3__45__cpo6cbeginE - _ZN40_INTERNAL_ff2b8530_4_k_cu_e815a45e_119654cute1_E)
_ZN40_INTERNAL_ff2b8530_4_k_cu_e815a45e_119654cute1_E:
	.zero		1
	.type		_ZN40_INTERNAL_ff2b8530_4_k_cu_e815a45e_119654cuda3std3__45__cpo6cbeginE,@object
	.size		_ZN40_INTERNAL_ff2b8530_4_k_cu_e815a45e_119654cuda3std3__45__cpo6cbeginE,(_ZN40_INTERNAL_ff2b8530_4_k_cu_e815a45e_119654cuda3std3__48in_placeE - _ZN40_INTERNAL_ff2b8530_4_k_cu_e815a45e_119654cuda3std3__45__cpo6cbeginE)
_ZN40_INTERNAL_ff2b8530_4_k_cu_e815a45e_119654cuda3std3__45__cpo6cbeginE:
	.zero		1
	.type		_ZN40_INTERNAL_ff2b8530_4_k_cu_e815a45e_119654cuda3std3__48in_placeE,@object
	.size		_ZN40_INTERNAL_ff2b8530_4_k_cu_e815a45e_119654cuda3std3__48in_placeE,(_ZN40_INTERNAL_ff2b8530_4_k_cu_e815a45e_119654cuda3std6ranges3__45__cpo9iter_moveE - _ZN40_INTERNAL_ff2b8530_4_k_cu_e815a45e_119654cuda3std3__48in_placeE)
_ZN40_INTERNAL_ff2b8530_4_k_cu_e815a45e_119654cuda3std3__48in_placeE:
	.zero		1
	.type		_ZN40_INTERNAL_ff2b8530_4_k_cu_e815a45e_119654cuda3std6ranges3__45__cpo9iter_moveE,@object
	.size		_ZN40_INTERNAL_ff2b8530_4_k_cu_e815a45e_119654cuda3std6ranges3__45__cpo9iter_moveE,(_ZN40_INTERNAL_ff2b8530_4_k_cu_e815a45e_119654cuda3std3__45__cpo5beginE - _ZN40_INTERNAL_ff2b8530_4_k_cu_e815a45e_119654cuda3std6ranges3__45__cpo9iter_moveE)
_ZN40_INTERNAL_ff2b8530_4_k_cu_e815a45e_119654cuda3std6ranges3__45__cpo9iter_moveE:
	.zero		1
	.type		_ZN40_INTERNAL_ff2b8530_4_k_cu_e815a45e_119654cuda3std3__45__cpo5beginE,@object
	.size		_ZN40_INTERNAL_ff2b8530_4_k_cu_e815a45e_119654cuda3std3__45__cpo5beginE,(_ZN40_INTERNAL_ff2b8530_4_k_cu_e815a45e_119654cuda3std3__442_GLOBAL__N__ff2b8530_4_k_cu_e815a45e_119656ignoreE - _ZN40_INTERNAL_ff2b8530_4_k_cu_e815a45e_119654cuda3std3__45__cpo5beginE)
_ZN40_INTERNAL_ff2b8530_4_k_cu_e815a45e_119654cuda3std3__45__cpo5beginE:
	.zero		1
	.type		_ZN40_INTERNAL_ff2b8530_4_k_cu_e815a45e_119654cuda3std3__442_GLOBAL__N__ff2b8530_4_k_cu_e815a45e_119656ignoreE,@object
	.size		_ZN40_INTERNAL_ff2b8530_4_k_cu_e815a45e_119654cuda3std3__442_GLOBAL__N__ff2b8530_4_k_cu_e815a45e_119656ignoreE,(_ZN40_INTERNAL_ff2b8530_4_k_cu_e815a45e_119654cute7productE - _ZN40_INTERNAL_ff2b8530_4_k_cu_e815a45e_119654cuda3std3__442_GLOBAL__N__ff2b8530_4_k_cu_e815a45e_119656ignoreE)
_ZN40_INTERNAL_ff2b8530_4_k_cu_e815a45e_119654cuda3std3__442_GLOBAL__N__ff2b8530_4_k_cu_e815a45e_119656ignoreE:
	.zero		1
	.type		_ZN40_INTERNAL_ff2b8530_4_k_cu_e815a45e_119654cute7productE,@object
	.size		_ZN40_INTERNAL_ff2b8530_4_k_cu_e815a45e_119654cute7productE,(_ZN40_INTERNAL_ff2b8530_4_k_cu_e815a45e_119654cuda3std3__45__cpo3endE - _ZN40_INTERNAL_ff2b8530_4_k_cu_e815a45e_119654cute7productE)
_ZN40_INTERNAL_ff2b8530_4_k_cu_e815a45e_119654cute7productE:
	.zero		1
	.type		_ZN40_INTERNAL_ff2b8530_4_k_cu_e815a45e_119654cuda3std3__45__cpo3endE,@object
	.size		_ZN40_INTERNAL_ff2b8530_4_k_cu_e815a45e_119654cuda3std3__45__cpo3endE,(_ZN40_INTERNAL_ff2b8530_4_k_cu_e815a45e_119654cuda3std3__419piecewise_constructE - _ZN40_INTERNAL_ff2b8530_4_k_cu_e815a45e_119654cuda3std3__45__cpo3endE)
_ZN40_INTERNAL_ff2b8530_4_k_cu_e815a45e_119654cuda3std3__45__cpo3endE:
	.zero		1
	.type		_ZN40_INTERNAL_ff2b8530_4_k_cu_e815a45e_119654cuda3std3__419piecewise_constructE,@object
	.size		_ZN40_INTERNAL_ff2b8530_4_k_cu_e815a45e_119654cuda3std3__419piecewise_constructE,(_ZN40_INTERNAL_ff2b8530_4_k_cu_e815a45e_119654cuda3std3__45__cpo4cendE - _ZN40_INTERNAL_ff2b8530_4_k_cu_e815a45e_119654cuda3std3__419piecewise_constructE)
_ZN40_INTERNAL_ff2b8530_4_k_cu_e815a45e_119654cuda3std3__419piecewise_constructE:
	.zero		1
	.type		_ZN40_INTERNAL_ff2b8530_4_k_cu_e815a45e_119654cuda3std3__45__cpo4cendE,@object
	.size		_ZN40_INTERNAL_ff2b8530_4_k_cu_e815a45e_119654cuda3std3__45__cpo4cendE,(_ZN40_INTERNAL_ff2b8530_4_k_cu_e815a45e_119654cuda3std6ranges3__45__cpo4swapE - _ZN40_INTERNAL_ff2b8530_4_k_cu_e815a45e_119654cuda3std3__45__cpo4cendE)
_ZN40_INTERNAL_ff2b8530_4_k_cu_e815a45e_119654cuda3std3__45__cpo4cendE:
	.zero		1
	.type		_ZN40_INTERNAL_ff2b8530_4_k_cu_e815a45e_119654cuda3std6ranges3__45__cpo4swapE,@object
	.size		_ZN40_INTERNAL_ff2b8530_4_k_cu_e815a45e_119654cuda3std6ranges3__45__cpo4swapE,(.L_7 - _ZN40_INTERNAL_ff2b8530_4_k_cu_e815a45e_119654cuda3std6ranges3__45__cpo4swapE)
_ZN40_INTERNAL_ff2b8530_4_k_cu_e815a45e_119654cuda3std6ranges3__45__cpo4swapE:
	.zero		1
.L_7:


//--------------------- .nv.constant0._ZN7cutlass13device_kernelINS_4gemm6kernel13GemmUniversalIN4cute5tupleIJiiiiEEENS1_10collective13CollectiveMmaINS1_37MainloopSm90TmaGmmaWarpSpecializedFP8ILi15ENS5_IJNS4_1CILi1EEESB_SB_EEENS1_32KernelTmaWarpSpecializedPingpongEEENS5_IJNSA_ILi64EEENSA_ILi176EEESF_EEENS_12float_e4m3_tENS5_IJlSB_lEEESI_SJ_NS4_8TiledMMAINS4_8MMA_AtomIJNS4_4SM904GMMA30MMA_64x16x32_F32E4M3E4M3_SS_TNILNSN_7ScaleInE1ELSP_1EEEEEENS4_6LayoutISC_NS5_IJNSA_ILi0EEEST_ST_EEEEENS5_IJNS4_10UnderscoreESW_SW_EEEEENS4_13SM90_TMA_LOADENS4_14ComposedLayoutINS4_7SwizzleILi2ELi4ELi3EEENS4_18smem_ptr_flag_bitsILi8EEENSS_INS5_IJNSA_ILi8EEESF_EEENS5_IJSF_SB_EEEEEEEvNS4_8identityESZ_S19_vS1A_EENS_8epilogue10collective6detail29Sm90TmaWarpSpecializedAdapterINS1D_15DefaultEpilogueISI_SJ_SJ_NS1C_6thread17LinearCombinationISI_Li1EffLNS1H_9ScaleType4KindE0ELNS_15FloatRoundStyleE2ESI_EENS1_15EpilogueDefaultEEEEEvvEEEEvNT_6ParamsE --------------------------
	.section	.nv.constant0._ZN7cutlass13device_kernelINS_4gemm6kernel13GemmUniversalIN4cute5tupleIJiiiiEEENS1_10collective13CollectiveMmaINS1_37MainloopSm90TmaGmmaWarpSpecializedFP8ILi15ENS5_IJNS4_1CILi1EEESB_SB_EEENS1_32KernelTmaWarpSpecializedPingpongEEENS5_IJNSA_ILi64EEENSA_ILi176EEESF_EEENS_12float_e4m3_tENS5_IJlSB_lEEESI_SJ_NS4_8TiledMMAINS4_8MMA_AtomIJNS4_4SM904GMMA30MMA_64x16x32_F32E4M3E4M3_SS_TNILNSN_7ScaleInE1ELSP_1EEEEEENS4_6LayoutISC_NS5_IJNSA_ILi0EEEST_ST_EEEEENS5_IJNS4_10UnderscoreESW_SW_EEEEENS4_13SM90_TMA_LOADENS4_14ComposedLayoutINS4_7SwizzleILi2ELi4ELi3EEENS4_18smem_ptr_flag_bitsILi8EEENSS_INS5_IJNSA_ILi8EEESF_EEENS5_IJSF_SB_EEEEEEEvNS4_8identityESZ_S19_vS1A_EENS_8epilogue10collective6detail29Sm90TmaWarpSpecializedAdapterINS1D_15DefaultEpilogueISI_SJ_SJ_NS1C_6thread17LinearCombinationISI_Li1EffLNS1H_9ScaleType4KindE0ELNS_15FloatRoundStyleE2ESI_EENS1_15EpilogueDefaultEEEEEvvEEEEvNT_6ParamsE,"a",@progbits
	.sectionflags	@""
	.align	4
.nv.constant0._ZN7cutlass13device_kernelINS_4gemm6kernel13GemmUniversalIN4cute5tupleIJiiiiEEENS1_10collective13CollectiveMmaINS1_37MainloopSm90TmaGmmaWarpSpecializedFP8ILi15ENS5_IJNS4_1CILi1EEESB_SB_EEENS1_32KernelTmaWarpSpecializedPingpongEEENS5_IJNSA_ILi64EEENSA_ILi176EEESF_EEENS_12float_e4m3_tENS5_IJlSB_lEEESI_SJ_NS4_8TiledMMAINS4_8MMA_AtomIJNS4_4SM904GMMA30MMA_64x16x32_F32E4M3E4M3_SS_TNILNSN_7ScaleInE1ELSP_1EEEEEENS4_6LayoutISC_NS5_IJNSA_ILi0EEEST_ST_EEEEENS5_IJNS4_10UnderscoreESW_SW_EEEEENS4_13SM90_TMA_LOADENS4_14ComposedLayoutINS4_7SwizzleILi2ELi4ELi3EEENS4_18smem_ptr_flag_bitsILi8EEENSS_INS5_IJNSA_ILi8EEESF_EEENS5_IJSF_SB_EEEEEEEvNS4_8identityESZ_S19_vS1A_EENS_8epilogue10collective6detail29Sm90TmaWarpSpecializedAdapterINS1D_15DefaultEpilogueISI_SJ_SJ_NS1C_6thread17LinearCombinationISI_Li1EffLNS1H_9ScaleType4KindE0ELNS_15FloatRoundStyleE2ESI_EENS1_15EpilogueDefaultEEEEEvvEEEEvNT_6ParamsE:
	.zero		1664


//--------------------- SYMBOLS --------------------------

	.type		.nv.reservedSmem.offset0,@object
	.size		.nv.reservedSmem.offset0,0x4
